//
// Generated by NVIDIA NVVM Compiler
//
// Compiler Build ID: CL-36424714
// Cuda compilation tools, release 13.0, V13.0.88
// Based on NVVM 20.0.0
//

.version 9.0
.target sm_100
.address_size 64

	// .globl	_Z13sum_reductionPiS_
.extern .func  (.param .b32 func_retval0) vprintf
(
	.param .b64 vprintf_param_0,
	.param .b64 vprintf_param_1
)
;
.global .align 4 .b8 precalc_xorwow_matrix[102400];
.global .align 4 .b8 precalc_xorwow_offset_matrix[102400];
.global .align 4 .b8 mrg32k3aM1[2304];
.global .align 4 .b8 mrg32k3aM2[2304];
.global .align 4 .b8 mrg32k3aM1SubSeq[2016];
.global .align 4 .b8 mrg32k3aM2SubSeq[2016];
.global .align 4 .b8 mrg32k3aM1Seq[2304];
.global .align 4 .b8 mrg32k3aM2Seq[2304];
.const .align 8 .b8 __cr_lgamma_table[72];
// _ZZ13sum_reductionPiS_E11partial_sum has been demoted
.global .align 1 .b8 $str[12] = {114, 101, 115, 117, 108, 116, 58, 32, 37, 100, 10};
.global .align 1 .b8 $str$1[6] = {37, 46, 49, 102, 10};

.visible .entry _Z13sum_reductionPiS_(
	.param .u64 .ptr .align 1 _Z13sum_reductionPiS__param_0,
	.param .u64 .ptr .align 1 _Z13sum_reductionPiS__param_1
)
{
	.local .align 8 .b8 	__local_depot0[8];
	.reg .b64 	%SP;
	.reg .b64 	%SPL;
	.reg .pred 	%p<5>;
	.reg .b32 	%r<25>;
	.reg .b64 	%rd<15>;
	// demoted variable
	.shared .align 4 .b8 _ZZ13sum_reductionPiS_E11partial_sum[1024];
	mov.u64 	%SPL, __local_depot0;
	cvta.local.u64 	%SP, %SPL;
	ld.param.u64 	%rd2, [_Z13sum_reductionPiS__param_0];
	ld.param.u64 	%rd1, [_Z13sum_reductionPiS__param_1];
	cvta.to.global.u64 	%rd3, %rd2;
	mov.u32 	%r1, %ctaid.x;
	mov.u32 	%r24, %ntid.x;
	mul.lo.s32 	%r7, %r24, %r1;
	shl.b32 	%r8, %r7, 1;
	mov.u32 	%r3, %tid.x;
	add.s32 	%r9, %r8, %r3;
	mul.wide.s32 	%rd4, %r9, 4;
	add.s64 	%rd5, %rd3, %rd4;
	ld.global.u32 	%r10, [%rd5];
	add.s32 	%r11, %r9, %r24;
	mul.wide.u32 	%rd6, %r11, 4;
	add.s64 	%rd7, %rd3, %rd6;
	ld.global.u32 	%r12, [%rd7];
	add.s32 	%r13, %r12, %r10;
	shl.b32 	%r14, %r3, 2;
	mov.u32 	%r15, _ZZ13sum_reductionPiS_E11partial_sum;
	add.s32 	%r4, %r15, %r14;
	st.shared.u32 	[%r4], %r13;
	bar.sync 	0;
	setp.lt.u32 	%p1, %r24, 2;
	@%p1 bra 	$L__BB0_4;
$L__BB0_1:
	shr.u32 	%r6, %r24, 1;
	setp.ge.u32 	%p2, %r3, %r6;
	@%p2 bra 	$L__BB0_3;
	shl.b32 	%r16, %r6, 2;
	add.s32 	%r17, %r4, %r16;
	ld.shared.u32 	%r18, [%r17];
	ld.shared.u32 	%r19, [%r4];
	add.s32 	%r20, %r19, %r18;
	st.shared.u32 	[%r4], %r20;
$L__BB0_3:
	bar.sync 	0;
	setp.gt.u32 	%p3, %r24, 3;
	mov.u32 	%r24, %r6;
	@%p3 bra 	$L__BB0_1;
$L__BB0_4:
	setp.ne.s32 	%p4, %r3, 0;
	@%p4 bra 	$L__BB0_6;
	ld.shared.u32 	%r21, [_ZZ13sum_reductionPiS_E11partial_sum];
	cvta.to.global.u64 	%rd8, %rd1;
	mul.wide.u32 	%rd9, %r1, 4;
	add.s64 	%rd10, %rd8, %rd9;
	st.global.u32 	[%rd10], %r21;
	add.u64 	%rd11, %SP, 0;
	add.u64 	%rd12, %SPL, 0;
	st.local.u32 	[%rd12], %r21;
	mov.u64 	%rd13, $str;
	cvta.global.u64 	%rd14, %rd13;
	{ // callseq 0, 0
	.param .b64 param0;
	st.param.b64 	[param0], %rd14;
	.param .b64 param1;
	st.param.b64 	[param1], %rd11;
	.param .b32 retval0;
	call.uni (retval0), 
	vprintf, 
	(
	param0, 
	param1
	);
	ld.param.b32 	%r22, [retval0];
	} // callseq 0
$L__BB0_6:
	ret;

}
	// .globl	_Z10initCurandP17curandStateXORWOWm
.visible .entry _Z10initCurandP17curandStateXORWOWm(
	.param .u64 .ptr .align 1 _Z10initCurandP17curandStateXORWOWm_param_0,
	.param .u64 _Z10initCurandP17curandStateXORWOWm_param_1
)
{
	.reg .pred 	%p<24>;
	.reg .b32 	%r<413>;
	.reg .b64 	%rd<19>;

	ld.param.u64 	%rd8, [_Z10initCurandP17curandStateXORWOWm_param_0];
	ld.param.u64 	%rd9, [_Z10initCurandP17curandStateXORWOWm_param_1];
	cvta.to.global.u64 	%rd10, %rd8;
	mov.u32 	%r182, %tid.x;
	mov.u32 	%r183, %ctaid.x;
	mov.u32 	%r184, %ntid.x;
	mad.lo.s32 	%r185, %r183, %r184, %r182;
	cvt.s64.s32 	%rd18, %r185;
	mul.wide.s32 	%rd11, %r185, 48;
	add.s64 	%rd2, %rd10, %rd11;
	cvt.u32.u64 	%r186, %rd9;
	xor.b32  	%r187, %r186, -1429050551;
	mul.lo.s32 	%r188, %r187, 1099087573;
	{ .reg .b32 tmp; mov.b64 {tmp, %r189}, %rd9; }
	xor.b32  	%r190, %r189, -136515619;
	mul.lo.s32 	%r191, %r190, -1703105765;
	add.s32 	%r192, %r188, %r191;
	add.s32 	%r193, %r192, 6615241;
	add.s32 	%r194, %r188, 123456789;
	st.global.v2.u32 	[%rd2], {%r193, %r194};
	xor.b32  	%r195, %r188, 362436069;
	add.s32 	%r196, %r191, 521288629;
	st.global.v2.u32 	[%rd2+8], {%r195, %r196};
	xor.b32  	%r197, %r191, 88675123;
	add.s32 	%r198, %r188, 5783321;
	st.global.v2.u32 	[%rd2+16], {%r197, %r198};
	setp.eq.s32 	%p1, %r185, 0;
	@%p1 bra 	$L__BB1_42;
	mov.b32 	%r319, 0;
$L__BB1_2:
	and.b64  	%rd4, %rd18, 3;
	setp.eq.s64 	%p2, %rd4, 0;
	@%p2 bra 	$L__BB1_41;
	mul.wide.u32 	%rd12, %r319, 3200;
	mov.u64 	%rd13, precalc_xorwow_matrix;
	add.s64 	%rd5, %rd13, %rd12;
	cvt.u32.u64 	%r2, %rd4;
	mov.b32 	%r320, 0;
$L__BB1_4:
	mov.b32 	%r333, 0;
	mov.u32 	%r334, %r333;
	mov.u32 	%r335, %r333;
	mov.u32 	%r336, %r333;
	mov.u32 	%r337, %r333;
	mov.u32 	%r326, %r333;
$L__BB1_5:
	mul.wide.u32 	%rd14, %r326, 4;
	add.s64 	%rd15, %rd2, %rd14;
	ld.global.u32 	%r10, [%rd15+4];
	shl.b32 	%r11, %r326, 5;
	mov.b32 	%r332, 0;
$L__BB1_6:
	.pragma "nounroll";
	shr.u32 	%r203, %r10, %r332;
	and.b32  	%r204, %r203, 1;
	setp.eq.b32 	%p3, %r204, 1;
	not.pred 	%p4, %p3;
	add.s32 	%r205, %r11, %r332;
	mul.lo.s32 	%r206, %r205, 5;
	mul.wide.u32 	%rd16, %r206, 4;
	add.s64 	%rd6, %rd5, %rd16;
	@%p4 bra 	$L__BB1_8;
	ld.global.u32 	%r207, [%rd6];
	xor.b32  	%r337, %r337, %r207;
	ld.global.u32 	%r208, [%rd6+4];
	xor.b32  	%r336, %r336, %r208;
	ld.global.u32 	%r209, [%rd6+8];
	xor.b32  	%r335, %r335, %r209;
	ld.global.u32 	%r210, [%rd6+12];
	xor.b32  	%r334, %r334, %r210;
	ld.global.u32 	%r211, [%rd6+16];
	xor.b32  	%r333, %r333, %r211;
$L__BB1_8:
	and.b32  	%r213, %r203, 2;
	setp.eq.s32 	%p5, %r213, 0;
	@%p5 bra 	$L__BB1_10;
	ld.global.u32 	%r214, [%rd6+20];
	xor.b32  	%r337, %r337, %r214;
	ld.global.u32 	%r215, [%rd6+24];
	xor.b32  	%r336, %r336, %r215;
	ld.global.u32 	%r216, [%rd6+28];
	xor.b32  	%r335, %r335, %r216;
	ld.global.u32 	%r217, [%rd6+32];
	xor.b32  	%r334, %r334, %r217;
	ld.global.u32 	%r218, [%rd6+36];
	xor.b32  	%r333, %r333, %r218;
$L__BB1_10:
	and.b32  	%r220, %r203, 4;
	setp.eq.s32 	%p6, %r220, 0;
	@%p6 bra 	$L__BB1_12;
	ld.global.u32 	%r221, [%rd6+40];
	xor.b32  	%r337, %r337, %r221;
	ld.global.u32 	%r222, [%rd6+44];
	xor.b32  	%r336, %r336, %r222;
	ld.global.u32 	%r223, [%rd6+48];
	xor.b32  	%r335, %r335, %r223;
	ld.global.u32 	%r224, [%rd6+52];
	xor.b32  	%r334, %r334, %r224;
	ld.global.u32 	%r225, [%rd6+56];
	xor.b32  	%r333, %r333, %r225;
$L__BB1_12:
	and.b32  	%r227, %r203, 8;
	setp.eq.s32 	%p7, %r227, 0;
	@%p7 bra 	$L__BB1_14;
	ld.global.u32 	%r228, [%rd6+60];
	xor.b32  	%r337, %r337, %r228;
	ld.global.u32 	%r229, [%rd6+64];
	xor.b32  	%r336, %r336, %r229;
	ld.global.u32 	%r230, [%rd6+68];
	xor.b32  	%r335, %r335, %r230;
	ld.global.u32 	%r231, [%rd6+72];
	xor.b32  	%r334, %r334, %r231;
	ld.global.u32 	%r232, [%rd6+76];
	xor.b32  	%r333, %r333, %r232;
$L__BB1_14:
	and.b32  	%r234, %r203, 16;
	setp.eq.s32 	%p8, %r234, 0;
	@%p8 bra 	$L__BB1_16;
	ld.global.u32 	%r235, [%rd6+80];
	xor.b32  	%r337, %r337, %r235;
	ld.global.u32 	%r236, [%rd6+84];
	xor.b32  	%r336, %r336, %r236;
	ld.global.u32 	%r237, [%rd6+88];
	xor.b32  	%r335, %r335, %r237;
	ld.global.u32 	%r238, [%rd6+92];
	xor.b32  	%r334, %r334, %r238;
	ld.global.u32 	%r239, [%rd6+96];
	xor.b32  	%r333, %r333, %r239;
$L__BB1_16:
	and.b32  	%r241, %r203, 32;
	setp.eq.s32 	%p9, %r241, 0;
	@%p9 bra 	$L__BB1_18;
	ld.global.u32 	%r242, [%rd6+100];
	xor.b32  	%r337, %r337, %r242;
	ld.global.u32 	%r243, [%rd6+104];
	xor.b32  	%r336, %r336, %r243;
	ld.global.u32 	%r244, [%rd6+108];
	xor.b32  	%r335, %r335, %r244;
	ld.global.u32 	%r245, [%rd6+112];
	xor.b32  	%r334, %r334, %r245;
	ld.global.u32 	%r246, [%rd6+116];
	xor.b32  	%r333, %r333, %r246;
$L__BB1_18:
	and.b32  	%r248, %r203, 64;
	setp.eq.s32 	%p10, %r248, 0;
	@%p10 bra 	$L__BB1_20;
	ld.global.u32 	%r249, [%rd6+120];
	xor.b32  	%r337, %r337, %r249;
	ld.global.u32 	%r250, [%rd6+124];
	xor.b32  	%r336, %r336, %r250;
	ld.global.u32 	%r251, [%rd6+128];
	xor.b32  	%r335, %r335, %r251;
	ld.global.u32 	%r252, [%rd6+132];
	xor.b32  	%r334, %r334, %r252;
	ld.global.u32 	%r253, [%rd6+136];
	xor.b32  	%r333, %r333, %r253;
$L__BB1_20:
	and.b32  	%r255, %r203, 128;
	setp.eq.s32 	%p11, %r255, 0;
	@%p11 bra 	$L__BB1_22;
	ld.global.u32 	%r256, [%rd6+140];
	xor.b32  	%r337, %r337, %r256;
	ld.global.u32 	%r257, [%rd6+144];
	xor.b32  	%r336, %r336, %r257;
	ld.global.u32 	%r258, [%rd6+148];
	xor.b32  	%r335, %r335, %r258;
	ld.global.u32 	%r259, [%rd6+152];
	xor.b32  	%r334, %r334, %r259;
	ld.global.u32 	%r260, [%rd6+156];
	xor.b32  	%r333, %r333, %r260;
$L__BB1_22:
	and.b32  	%r262, %r203, 256;
	setp.eq.s32 	%p12, %r262, 0;
	@%p12 bra 	$L__BB1_24;
	ld.global.u32 	%r263, [%rd6+160];
	xor.b32  	%r337, %r337, %r263;
	ld.global.u32 	%r264, [%rd6+164];
	xor.b32  	%r336, %r336, %r264;
	ld.global.u32 	%r265, [%rd6+168];
	xor.b32  	%r335, %r335, %r265;
	ld.global.u32 	%r266, [%rd6+172];
	xor.b32  	%r334, %r334, %r266;
	ld.global.u32 	%r267, [%rd6+176];
	xor.b32  	%r333, %r333, %r267;
$L__BB1_24:
	and.b32  	%r269, %r203, 512;
	setp.eq.s32 	%p13, %r269, 0;
	@%p13 bra 	$L__BB1_26;
	ld.global.u32 	%r270, [%rd6+180];
	xor.b32  	%r337, %r337, %r270;
	ld.global.u32 	%r271, [%rd6+184];
	xor.b32  	%r336, %r336, %r271;
	ld.global.u32 	%r272, [%rd6+188];
	xor.b32  	%r335, %r335, %r272;
	ld.global.u32 	%r273, [%rd6+192];
	xor.b32  	%r334, %r334, %r273;
	ld.global.u32 	%r274, [%rd6+196];
	xor.b32  	%r333, %r333, %r274;
$L__BB1_26:
	and.b32  	%r276, %r203, 1024;
	setp.eq.s32 	%p14, %r276, 0;
	@%p14 bra 	$L__BB1_28;
	ld.global.u32 	%r277, [%rd6+200];
	xor.b32  	%r337, %r337, %r277;
	ld.global.u32 	%r278, [%rd6+204];
	xor.b32  	%r336, %r336, %r278;
	ld.global.u32 	%r279, [%rd6+208];
	xor.b32  	%r335, %r335, %r279;
	ld.global.u32 	%r280, [%rd6+212];
	xor.b32  	%r334, %r334, %r280;
	ld.global.u32 	%r281, [%rd6+216];
	xor.b32  	%r333, %r333, %r281;
$L__BB1_28:
	and.b32  	%r283, %r203, 2048;
	setp.eq.s32 	%p15, %r283, 0;
	@%p15 bra 	$L__BB1_30;
	ld.global.u32 	%r284, [%rd6+220];
	xor.b32  	%r337, %r337, %r284;
	ld.global.u32 	%r285, [%rd6+224];
	xor.b32  	%r336, %r336, %r285;
	ld.global.u32 	%r286, [%rd6+228];
	xor.b32  	%r335, %r335, %r286;
	ld.global.u32 	%r287, [%rd6+232];
	xor.b32  	%r334, %r334, %r287;
	ld.global.u32 	%r288, [%rd6+236];
	xor.b32  	%r333, %r333, %r288;
$L__BB1_30:
	and.b32  	%r290, %r203, 4096;
	setp.eq.s32 	%p16, %r290, 0;
	@%p16 bra 	$L__BB1_32;
	ld.global.u32 	%r291, [%rd6+240];
	xor.b32  	%r337, %r337, %r291;
	ld.global.u32 	%r292, [%rd6+244];
	xor.b32  	%r336, %r336, %r292;
	ld.global.u32 	%r293, [%rd6+248];
	xor.b32  	%r335, %r335, %r293;
	ld.global.u32 	%r294, [%rd6+252];
	xor.b32  	%r334, %r334, %r294;
	ld.global.u32 	%r295, [%rd6+256];
	xor.b32  	%r333, %r333, %r295;
$L__BB1_32:
	and.b32  	%r297, %r203, 8192;
	setp.eq.s32 	%p17, %r297, 0;
	@%p17 bra 	$L__BB1_34;
	ld.global.u32 	%r298, [%rd6+260];
	xor.b32  	%r337, %r337, %r298;
	ld.global.u32 	%r299, [%rd6+264];
	xor.b32  	%r336, %r336, %r299;
	ld.global.u32 	%r300, [%rd6+268];
	xor.b32  	%r335, %r335, %r300;
	ld.global.u32 	%r301, [%rd6+272];
	xor.b32  	%r334, %r334, %r301;
	ld.global.u32 	%r302, [%rd6+276];
	xor.b32  	%r333, %r333, %r302;
$L__BB1_34:
	and.b32  	%r304, %r203, 16384;
	setp.eq.s32 	%p18, %r304, 0;
	@%p18 bra 	$L__BB1_36;
	ld.global.u32 	%r305, [%rd6+280];
	xor.b32  	%r337, %r337, %r305;
	ld.global.u32 	%r306, [%rd6+284];
	xor.b32  	%r336, %r336, %r306;
	ld.global.u32 	%r307, [%rd6+288];
	xor.b32  	%r335, %r335, %r307;
	ld.global.u32 	%r308, [%rd6+292];
	xor.b32  	%r334, %r334, %r308;
	ld.global.u32 	%r309, [%rd6+296];
	xor.b32  	%r333, %r333, %r309;
$L__BB1_36:
	and.b32  	%r311, %r203, 32768;
	setp.eq.s32 	%p19, %r311, 0;
	@%p19 bra 	$L__BB1_38;
	ld.global.u32 	%r312, [%rd6+300];
	xor.b32  	%r337, %r337, %r312;
	ld.global.u32 	%r313, [%rd6+304];
	xor.b32  	%r336, %r336, %r313;
	ld.global.u32 	%r314, [%rd6+308];
	xor.b32  	%r335, %r335, %r314;
	ld.global.u32 	%r315, [%rd6+312];
	xor.b32  	%r334, %r334, %r315;
	ld.global.u32 	%r316, [%rd6+316];
	xor.b32  	%r333, %r333, %r316;
$L__BB1_38:
	add.s32 	%r332, %r332, 16;
	setp.ne.s32 	%p20, %r332, 32;
	@%p20 bra 	$L__BB1_6;
	mad.lo.s32 	%r317, %r326, -31, %r11;
	add.s32 	%r326, %r317, 1;
	setp.ne.s32 	%p21, %r326, 5;
	@%p21 bra 	$L__BB1_5;
	st.global.u32 	[%rd2+4], %r337;
	st.global.u32 	[%rd2+8], %r336;
	st.global.u32 	[%rd2+12], %r335;
	st.global.u32 	[%rd2+16], %r334;
	st.global.u32 	[%rd2+20], %r333;
	add.s32 	%r320, %r320, 1;
	setp.lt.u32 	%p22, %r320, %r2;
	@%p22 bra 	$L__BB1_4;
$L__BB1_41:
	shr.u64 	%rd7, %rd18, 2;
	add.s32 	%r319, %r319, 1;
	setp.gt.u64 	%p23, %rd18, 3;
	mov.u64 	%rd18, %rd7;
	@%p23 bra 	$L__BB1_2;
$L__BB1_42:
	mov.b32 	%r318, 0;
	st.global.v2.u32 	[%rd2+24], {%r318, %r318};
	st.global.u32 	[%rd2+32], %r318;
	mov.b64 	%rd17, 0;
	st.global.u64 	[%rd2+40], %rd17;
	ret;

}
	// .globl	_Z11uniformRandP17curandStateXORWOWPf
.visible .entry _Z11uniformRandP17curandStateXORWOWPf(
	.param .u64 .ptr .align 1 _Z11uniformRandP17curandStateXORWOWPf_param_0,
	.param .u64 .ptr .align 1 _Z11uniformRandP17curandStateXORWOWPf_param_1
)
{
	.local .align 8 .b8 	__local_depot2[8];
	.reg .b64 	%SP;
	.reg .b64 	%SPL;
	.reg .b32 	%r<22>;
	.reg .b32 	%f<4>;
	.reg .b64 	%rd<13>;
	.reg .b64 	%fd<2>;

	mov.u64 	%SPL, __local_depot2;
	cvta.local.u64 	%SP, %SPL;
	ld.param.u64 	%rd1, [_Z11uniformRandP17curandStateXORWOWPf_param_0];
	ld.param.u64 	%rd2, [_Z11uniformRandP17curandStateXORWOWPf_param_1];
	cvta.to.global.u64 	%rd3, %rd2;
	cvta.to.global.u64 	%rd4, %rd1;
	add.u64 	%rd5, %SP, 0;
	add.u64 	%rd6, %SPL, 0;
	mov.u32 	%r1, %tid.x;
	mov.u32 	%r2, %ctaid.x;
	mov.u32 	%r3, %ntid.x;
	mad.lo.s32 	%r4, %r2, %r3, %r1;
	mul.wide.s32 	%rd7, %r4, 48;
	add.s64 	%rd8, %rd4, %rd7;
	ld.global.v2.u32 	{%r5, %r6}, [%rd8];
	shr.u32 	%r7, %r6, 2;
	xor.b32  	%r8, %r7, %r6;
	ld.global.v2.u32 	{%r9, %r10}, [%rd8+8];
	ld.global.v2.u32 	{%r11, %r12}, [%rd8+16];
	st.global.v2.u32 	[%rd8+8], {%r10, %r11};
	shl.b32 	%r13, %r12, 4;
	shl.b32 	%r14, %r8, 1;
	xor.b32  	%r15, %r14, %r13;
	xor.b32  	%r16, %r15, %r8;
	xor.b32  	%r17, %r16, %r12;
	st.global.v2.u32 	[%rd8+16], {%r12, %r17};
	add.s32 	%r18, %r5, 362437;
	st.global.v2.u32 	[%rd8], {%r18, %r9};
	add.s32 	%r19, %r17, %r18;
	cvt.rn.f32.u32 	%f1, %r19;
	fma.rn.f32 	%f2, %f1, 0f2F800000, 0f2F000000;
	add.f32 	%f3, %f2, 0fBF000000;
	mul.wide.s32 	%rd9, %r4, 4;
	add.s64 	%rd10, %rd3, %rd9;
	st.global.f32 	[%rd10], %f3;
	cvt.f64.f32 	%fd1, %f3;
	st.local.f64 	[%rd6], %fd1;
	mov.u64 	%rd11, $str$1;
	cvta.global.u64 	%rd12, %rd11;
	{ // callseq 1, 0
	.param .b64 param0;
	st.param.b64 	[param0], %rd12;
	.param .b64 param1;
	st.param.b64 	[param1], %rd5;
	.param .b32 retval0;
	call.uni (retval0), 
	vprintf, 
	(
	param0, 
	param1
	);
	ld.param.b32 	%r20, [retval0];
	} // callseq 1
	ret;

}


// ===== COMPILED SASS (sm_100) =====

	.target	sm_100

	.elftype	@"ET_EXEC"


//--------------------- .note.nv.tkinfo           --------------------------
	.section	.note.nv.tkinfo,"",@"SHT_NOTE"
	.sectionflags	@"SHF_NOTE_NV_TKINFO"
	.tkinfo
        /*0018*/ 	.word	0x00000002
        /*0030*/ 	.string	""
        /*0030*/ 	.string	"ptxas"
        /*0030*/ 	.string	"Cuda compilation tools, release 13.0, V13.0.88"
        /*0030*/ 	.string	"Build cuda_13.0.r13.0/compiler.36424714_0"
        /*0030*/ 	.string	"-arch sm_100 -m 64 "



//--------------------- .note.nv.cuinfo           --------------------------
	.section	.note.nv.cuinfo,"",@"SHT_NOTE"
	.sectionflags	@"SHF_NOTE_NV_CUINFO"
        /*0018*/ 	.short	0x0002
        /*001a*/ 	.short	0x0064
        /*001c*/ 	.short	0x0082
	.zero		2


//--------------------- .nv.info                  --------------------------
	.section	.nv.info,"",@"SHT_CUDA_INFO"
	.align	4


	//----- nvinfo : EIATTR_REGCOUNT
	.align		4
        /*0000*/ 	.byte	0x04, 0x2f
        /*0002*/ 	.short	(.L_12 - .L_11)
	.align		4
.L_11:
        /*0004*/ 	.word	index@(_Z13sum_reductionPiS_)
        /*0008*/ 	.word	0x00000018


	//----- nvinfo : EIATTR_FRAME_SIZE
	.align		4
.L_12:
        /*000c*/ 	.byte	0x04, 0x11
        /*000e*/ 	.short	(.L_14 - .L_13)
	.align		4
.L_13:
        /*0010*/ 	.word	index@(_Z13sum_reductionPiS_)
        /*0014*/ 	.word	0x00000008


	//----- nvinfo : EIATTR_REGCOUNT
	.align		4
.L_14:
        /*0018*/ 	.byte	0x04, 0x2f
        /*001a*/ 	.short	(.L_16 - .L_15)
	.align		4
.L_15:
        /*001c*/ 	.word	index@(_Z10initCurandP17curandStateXORWOWm)
        /*0020*/ 	.word	0x0000001f


	//----- nvinfo : EIATTR_FRAME_SIZE
	.align		4
.L_16:
        /*0024*/ 	.byte	0x04, 0x11
        /*0026*/ 	.short	(.L_18 - .L_17)
	.align		4
.L_17:
        /*0028*/ 	.word	index@(_Z10initCurandP17curandStateXORWOWm)
        /*002c*/ 	.word	0x00000000


	//----- nvinfo : EIATTR_REGCOUNT
	.align		4
.L_18:
        /*0030*/ 	.byte	0x04, 0x2f
        /*0032*/ 	.short	(.L_20 - .L_19)
	.align		4
.L_19:
        /*0034*/ 	.word	index@(_Z11uniformRandP17curandStateXORWOWPf)
        /*0038*/ 	.word	0x00000018


	//----- nvinfo : EIATTR_FRAME_SIZE
	.align		4
.L_20:
        /*003c*/ 	.byte	0x04, 0x11
        /*003e*/ 	.short	(.L_22 - .L_21)
	.align		4
.L_21:
        /*0040*/ 	.word	index@(_Z11uniformRandP17curandStateXORWOWPf)
        /*0044*/ 	.word	0x00000008


	//----- nvinfo : EIATTR_MIN_STACK_SIZE
	.align		4
.L_22:
        /*0048*/ 	.byte	0x04, 0x12
        /*004a*/ 	.short	(.L_24 - .L_23)
	.align		4
.L_23:
        /*004c*/ 	.word	index@(_Z11uniformRandP17curandStateXORWOWPf)
        /*0050*/ 	.word	0x00000008


	//----- nvinfo : EIATTR_MIN_STACK_SIZE
	.align		4
.L_24:
        /*0054*/ 	.byte	0x04, 0x12
        /*0056*/ 	.short	(.L_26 - .L_25)
	.align		4
.L_25:
        /*0058*/ 	.word	index@(_Z10initCurandP17curandStateXORWOWm)
        /*005c*/ 	.word	0x00000000


	//----- nvinfo : EIATTR_MIN_STACK_SIZE
	.align		4
.L_26:
        /*0060*/ 	.byte	0x04, 0x12
        /*0062*/ 	.short	(.L_28 - .L_27)
	.align		4
.L_27:
        /*0064*/ 	.word	index@(_Z13sum_reductionPiS_)
        /*0068*/ 	.word	0x00000008
.L_28:


//--------------------- .nv.compat                --------------------------
	.section	.nv.compat,"",@"SHT_CUDA_COMPAT_INFO"
	.align	4
        /*0000*/ 	.byte	0x02, 0x09, 0x00, 0x00, 0x02, 0x02, 0x01, 0x00, 0x02, 0x05, 0x05, 0x00, 0x03, 0x07, 0x01, 0x01
        /*0010*/ 	.byte	0x02, 0x03, 0x00, 0x00, 0x02, 0x06, 0x01, 0x00, 0x04, 0x0b, 0x08, 0x00, 0x09, 0x00, 0x00, 0x00
        /*0020*/ 	.byte	0x00, 0x00, 0x00, 0x00


//--------------------- .nv.info._Z11uniformRandP17curandStateXORWOWPf --------------------------
	.section	.nv.info._Z11uniformRandP17curandStateXORWOWPf,"",@"SHT_CUDA_INFO"
	.sectionflags	@""
	.align	4


	//----- nvinfo : EIATTR_CUDA_API_VERSION
	.align		4
        /*0000*/ 	.byte	0x04, 0x37
        /*0002*/ 	.short	(.L_30 - .L_29)
.L_29:
        /*0004*/ 	.word	0x00000082


	//----- nvinfo : EIATTR_KPARAM_INFO
	.align		4
.L_30:
        /*0008*/ 	.byte	0x04, 0x17
        /*000a*/ 	.short	(.L_32 - .L_31)
.L_31:
        /*000c*/ 	.word	0x00000000
        /*0010*/ 	.short	0x0001
        /*0012*/ 	.short	0x0008
        /*0014*/ 	.byte	0x00, 0xf5, 0x21, 0x00


	//----- nvinfo : EIATTR_KPARAM_INFO
	.align		4
.L_32:
        /*0018*/ 	.byte	0x04, 0x17
        /*001a*/ 	.short	(.L_34 - .L_33)
.L_33:
        /*001c*/ 	.word	0x00000000
        /*0020*/ 	.short	0x0000
        /*0022*/ 	.short	0x0000
        /*0024*/ 	.byte	0x00, 0xf5, 0x21, 0x00


	//----- nvinfo : EIATTR_SPARSE_MMA_MASK
	.align		4
.L_34:
        /*0028*/ 	.byte	0x03, 0x50
        /*002a*/ 	.short	0x0000


	//----- nvinfo : EIATTR_MAXREG_COUNT
	.align		4
        /*002c*/ 	.byte	0x03, 0x1b
        /*002e*/ 	.short	0x00ff


	//----- nvinfo : EIATTR_EXTERNS
	.align		4
        /*0030*/ 	.byte	0x04, 0x0f
        /*0032*/ 	.short	(.L_36 - .L_35)


	//   ....[0]....
	.align		4
.L_35:
        /*0034*/ 	.word	index@(vprintf)


	//----- nvinfo : EIATTR_MERCURY_ISA_VERSION
	.align		4
.L_36:
        /*0038*/ 	.byte	0x03, 0x5f
        /*003a*/ 	.short	0x0101


	//----- nvinfo : EIATTR_VRC_CTA_INIT_COUNT
	.align		4
        /*003c*/ 	.byte	0x02, 0x4a
	.zero		1
	.zero		1


	//----- nvinfo : EIATTR_SYSCALL_OFFSETS
	.align		4
        /*0040*/ 	.byte	0x04, 0x46
        /*0042*/ 	.short	(.L_38 - .L_37)


	//   ....[0]....
.L_37:
        /*0044*/ 	.word	0x000002e0


	//----- nvinfo : EIATTR_EXIT_INSTR_OFFSETS
	.align		4
.L_38:
        /*0048*/ 	.byte	0x04, 0x1c
        /*004a*/ 	.short	(.L_40 - .L_39)


	//   ....[0]....
.L_39:
        /*004c*/ 	.word	0x000002f0


	//----- nvinfo : EIATTR_CBANK_PARAM_SIZE
	.align		4
.L_40:
        /*0050*/ 	.byte	0x03, 0x19
        /*0052*/ 	.short	0x0010


	//----- nvinfo : EIATTR_PARAM_CBANK
	.align		4
        /*0054*/ 	.byte	0x04, 0x0a
        /*0056*/ 	.short	(.L_42 - .L_41)
	.align		4
.L_41:
        /*0058*/ 	.word	index@(.nv.constant0._Z11uniformRandP17curandStateXORWOWPf)
        /*005c*/ 	.short	0x0380
        /*005e*/ 	.short	0x0010


	//----- nvinfo : EIATTR_SW_WAR
	.align		4
.L_42:
        /*0060*/ 	.byte	0x04, 0x36
        /*0062*/ 	.short	(.L_44 - .L_43)
.L_43:
        /*0064*/ 	.word	0x00000008
.L_44:


//--------------------- .nv.info._Z10initCurandP17curandStateXORWOWm --------------------------
	.section	.nv.info._Z10initCurandP17curandStateXORWOWm,"",@"SHT_CUDA_INFO"
	.sectionflags	@""
	.align	4


	//----- nvinfo : EIATTR_CUDA_API_VERSION
	.align		4
        /*0000*/ 	.byte	0x04, 0x37
        /*0002*/ 	.short	(.L_46 - .L_45)
.L_45:
        /*0004*/ 	.word	0x00000082


	//----- nvinfo : EIATTR_KPARAM_INFO
	.align		4
.L_46:
        /*0008*/ 	.byte	0x04, 0x17
        /*000a*/ 	.short	(.L_48 - .L_47)
.L_47:
        /*000c*/ 	.word	0x00000000
        /*0010*/ 	.short	0x0001
        /*0012*/ 	.short	0x0008
        /*0014*/ 	.byte	0x00, 0xf0, 0x21, 0x00


	//----- nvinfo : EIATTR_KPARAM_INFO
	.align		4
.L_48:
        /*0018*/ 	.byte	0x04, 0x17
        /*001a*/ 	.short	(.L_50 - .L_49)
.L_49:
        /*001c*/ 	.word	0x00000000
        /*0020*/ 	.short	0x0000
        /*0022*/ 	.short	0x0000
        /*0024*/ 	.byte	0x00, 0xf5, 0x21, 0x00


	//----- nvinfo : EIATTR_SPARSE_MMA_MASK
	.align		4
.L_50:
        /*0028*/ 	.byte	0x03, 0x50
        /*002a*/ 	.short	0x0000


	//----- nvinfo : EIATTR_MAXREG_COUNT
	.align		4
        /*002c*/ 	.byte	0x03, 0x1b
        /*002e*/ 	.short	0x00ff


	//----- nvinfo : EIATTR_MERCURY_ISA_VERSION
	.align		4
        /*0030*/ 	.byte	0x03, 0x5f
        /*0032*/ 	.short	0x0101


	//----- nvinfo : EIATTR_VRC_CTA_INIT_COUNT
	.align		4
        /*0034*/ 	.byte	0x02, 0x4a
	.zero		1
	.zero		1


	//----- nvinfo : EIATTR_EXIT_INSTR_OFFSETS
	.align		4
        /*0038*/ 	.byte	0x04, 0x1c
        /*003a*/ 	.short	(.L_52 - .L_51)


	//   ....[0]....
.L_51:
        /*003c*/ 	.word	0x00000ed0


	//----- nvinfo : EIATTR_CRS_STACK_SIZE
	.align		4
.L_52:
        /*0040*/ 	.byte	0x04, 0x1e
        /*0042*/ 	.short	(.L_54 - .L_53)
.L_53:
        /*0044*/ 	.word	0x00000000


	//----- nvinfo : EIATTR_CBANK_PARAM_SIZE
	.align		4
.L_54:
        /*0048*/ 	.byte	0x03, 0x19
        /*004a*/ 	.short	0x0010


	//----- nvinfo : EIATTR_PARAM_CBANK
	.align		4
        /*004c*/ 	.byte	0x04, 0x0a
        /*004e*/ 	.short	(.L_56 - .L_55)
	.align		4
.L_55:
        /*0050*/ 	.word	index@(.nv.constant0._Z10initCurandP17curandStateXORWOWm)
        /*0054*/ 	.short	0x0380
        /*0056*/ 	.short	0x0010


	//----- nvinfo : EIATTR_SW_WAR
	.align		4
.L_56:
        /*0058*/ 	.byte	0x04, 0x36
        /*005a*/ 	.short	(.L_58 - .L_57)
.L_57:
        /*005c*/ 	.word	0x00000008
.L_58:


//--------------------- .nv.info._Z13sum_reductionPiS_ --------------------------
	.section	.nv.info._Z13sum_reductionPiS_,"",@"SHT_CUDA_INFO"
	.sectionflags	@""
	.align	4


	//----- nvinfo : EIATTR_CUDA_API_VERSION
	.align		4
        /*0000*/ 	.byte	0x04, 0x37
        /*0002*/ 	.short	(.L_60 - .L_59)
.L_59:
        /*0004*/ 	.word	0x00000082


	//----- nvinfo : EIATTR_KPARAM_INFO
	.align		4
.L_60:
        /*0008*/ 	.byte	0x04, 0x17
        /*000a*/ 	.short	(.L_62 - .L_61)
.L_61:
        /*000c*/ 	.word	0x00000000
        /*0010*/ 	.short	0x0001
        /*0012*/ 	.short	0x0008
        /*0014*/ 	.byte	0x00, 0xf5, 0x21, 0x00


	//----- nvinfo : EIATTR_KPARAM_INFO
	.align		4
.L_62:
        /*0018*/ 	.byte	0x04, 0x17
        /*001a*/ 	.short	(.L_64 - .L_63)
.L_63:
        /*001c*/ 	.word	0x00000000
        /*0020*/ 	.short	0x0000
        /*0022*/ 	.short	0x0000
        /*0024*/ 	.byte	0x00, 0xf5, 0x21, 0x00


	//----- nvinfo : EIATTR_SPARSE_MMA_MASK
	.align		4
.L_64:
        /*0028*/ 	.byte	0x03, 0x50
        /*002a*/ 	.short	0x0000


	//----- nvinfo : EIATTR_MAXREG_COUNT
	.align		4
        /*002c*/ 	.byte	0x03, 0x1b
        /*002e*/ 	.short	0x00ff


	//----- nvinfo : EIATTR_NUM_BARRIERS
	.align		4
        /*0030*/ 	.byte	0x02, 0x4c
        /*0032*/ 	.byte	0x01
	.zero		1


	//----- nvinfo : EIATTR_EXTERNS
	.align		4
        /*0034*/ 	.byte	0x04, 0x0f
        /*0036*/ 	.short	(.L_66 - .L_65)


	//   ....[0]....
	.align		4
.L_65:
        /*0038*/ 	.word	index@(vprintf)


	//----- nvinfo : EIATTR_MERCURY_ISA_VERSION
	.align		4
.L_66:
        /*003c*/ 	.byte	0x03, 0x5f
        /*003e*/ 	.short	0x0101


	//----- nvinfo : EIATTR_VRC_CTA_INIT_COUNT
	.align		4
        /*0040*/ 	.byte	0x02, 0x4a
	.zero		1
	.zero		1


	//----- nvinfo : EIATTR_SYSCALL_OFFSETS
	.align		4
        /*0044*/ 	.byte	0x04, 0x46
        /*0046*/ 	.short	(.L_68 - .L_67)


	//   ....[0]....
.L_67:
        /*0048*/ 	.word	0x00000370


	//----- nvinfo : EIATTR_EXIT_INSTR_OFFSETS
	.align		4
.L_68:
        /*004c*/ 	.byte	0x04, 0x1c
        /*004e*/ 	.short	(.L_70 - .L_69)


	//   ....[0]....
.L_69:
        /*0050*/ 	.word	0x00000280


	//   ....[1]....
        /*0054*/ 	.word	0x00000380


	//----- nvinfo : EIATTR_CRS_STACK_SIZE
	.align		4
.L_70:
        /*0058*/ 	.byte	0x04, 0x1e
        /*005a*/ 	.short	(.L_72 - .L_71)
.L_71:
        /*005c*/ 	.word	0x00000000


	//----- nvinfo : EIATTR_CBANK_PARAM_SIZE
	.align		4
.L_72:
        /*0060*/ 	.byte	0x03, 0x19
        /*0062*/ 	.short	0x0010


	//----- nvinfo : EIATTR_PARAM_CBANK
	.align		4
        /*0064*/ 	.byte	0x04, 0x0a
        /*0066*/ 	.short	(.L_74 - .L_73)
	.align		4
.L_73:
        /*0068*/ 	.word	index@(.nv.constant0._Z13sum_reductionPiS_)
        /*006c*/ 	.short	0x0380
        /*006e*/ 	.short	0x0010


	//----- nvinfo : EIATTR_SW_WAR
	.align		4
.L_74:
        /*0070*/ 	.byte	0x04, 0x36
        /*0072*/ 	.short	(.L_76 - .L_75)
.L_75:
        /*0074*/ 	.word	0x00000008
.L_76:


//--------------------- .nv.callgraph             --------------------------
	.section	.nv.callgraph,"",@"SHT_CUDA_CALLGRAPH"
	.align	4
	.sectionentsize	8
	.align		4
        /*0000*/ 	.word	0x00000000
	.align		4
        /*0004*/ 	.word	0xffffffff
	.align		4
        /*0008*/ 	.word	index@(_Z11uniformRandP17curandStateXORWOWPf)
	.align		4
        /*000c*/ 	.word	index@(vprintf)
	.align		4
        /*0010*/ 	.word	index@(_Z13sum_reductionPiS_)
	.align		4
        /*0014*/ 	.word	index@(vprintf)
	.align		4
        /*0018*/ 	.word	0x00000000
	.align		4
        /*001c*/ 	.word	0xfffffffe
	.align		4
        /*0020*/ 	.word	0x00000000
	.align		4
        /*0024*/ 	.word	0xfffffffd
	.align		4
        /*0028*/ 	.word	0x00000000
	.align		4
        /*002c*/ 	.word	0xfffffffc


//--------------------- .nv.constant4             --------------------------
	.section	.nv.constant4,"a",@progbits
	.align	8
	.align		8
.nv.constant4:
        /*0000*/ 	.dword	vprintf
	.align		8
        /*0008*/ 	.dword	precalc_xorwow_matrix
	.align		8
        /*0010*/ 	.dword	precalc_xorwow_offset_matrix
	.align		8
        /*0018*/ 	.dword	mrg32k3aM1
	.align		8
        /*0020*/ 	.dword	mrg32k3aM2
	.align		8
        /*0028*/ 	.dword	mrg32k3aM1SubSeq
	.align		8
        /*0030*/ 	.dword	mrg32k3aM2SubSeq
	.align		8
        /*0038*/ 	.dword	mrg32k3aM1Seq
	.align		8
        /*0040*/ 	.dword	mrg32k3aM2Seq
	.align		8
        /*0048*/ 	.dword	$str
	.align		8
        /*0050*/ 	.dword	$str$1


//--------------------- .nv.constant3             --------------------------
	.section	.nv.constant3,"a",@progbits
	.align	8
.nv.constant3:
	.type		__cr_lgamma_table,@object
	.size		__cr_lgamma_table,(.L_8 - __cr_lgamma_table)
__cr_lgamma_table:
        /*0000*/ 	.byte	0x00, 0x00, 0x00, 0x00, 0x00, 0x00, 0x00, 0x00, 0x00, 0x00, 0x00, 0x00, 0x00, 0x00, 0x00, 0x00
        /*0010*/ 	.byte	0xef, 0x39, 0xfa, 0xfe, 0x42, 0x2e, 0xe6, 0x3f, 0x02, 0x20, 0x2a, 0xfa, 0x0b, 0xab, 0xfc, 0x3f
        /*0020*/ 	.byte	0xf9, 0x2c, 0x92, 0x7c, 0xa7, 0x6c, 0x09, 0x40, 0xc9, 0x79, 0x44, 0x3c, 0x64, 0x26, 0x13, 0x40
        /*0030*/ 	.byte	0xca, 0x01, 0xcf, 0x3a, 0x27, 0x51, 0x1a, 0x40, 0x30, 0xcc, 0x2d, 0xf3, 0xe1, 0x0c, 0x21, 0x40
        /*0040*/ 	.byte	0x0d, 0xb7, 0xfc, 0x82, 0x8e, 0x35, 0x25, 0x40
.L_8:


//--------------------- .text._Z11uniformRandP17curandStateXORWOWPf --------------------------
	.section	.text._Z11uniformRandP17curandStateXORWOWPf,"ax",@progbits
	.align	128
        .global         _Z11uniformRandP17curandStateXORWOWPf
        .type           _Z11uniformRandP17curandStateXORWOWPf,@function
        .size           _Z11uniformRandP17curandStateXORWOWPf,(.L_x_15 - _Z11uniformRandP17curandStateXORWOWPf)
        .other          _Z11uniformRandP17curandStateXORWOWPf,@"STO_CUDA_ENTRY STV_DEFAULT"
_Z11uniformRandP17curandStateXORWOWPf:
.text._Z11uniformRandP17curandStateXORWOWPf:
[----:B------:R-:W0:Y:S01]  /*0000*/  LDC R1, c[0x0][0x37c] ;  /* 0x0000df00ff017b82 */ /* 0x000e220000000800 */
[----:B------:R-:W1:Y:S01]  /*0010*/  S2R R12, SR_TID.X ;  /* 0x00000000000c7919 */ /* 0x000e620000002100 */
[----:B------:R-:W2:Y:S06]  /*0020*/  LDCU UR7, c[0x0][0x2fc] ;  /* 0x00005f80ff0777ac */ /* 0x000eac0008000800 */
[----:B------:R-:W1:Y:S01]  /*0030*/  S2UR UR6, SR_CTAID.X ;  /* 0x00000000000679c3 */ /* 0x000e620000002500 */
[----:B0-----:R-:W-:Y:S01]  /*0040*/  VIADD R1, R1, 0xfffffff8 ;  /* 0xfffffff801017836 */ /* 0x001fe20000000000 */
[----:B------:R-:W0:Y:S01]  /*0050*/  LDCU.64 UR4, c[0x0][0x358] ;  /* 0x00006b00ff0477ac */ /* 0x000e220008000a00 */
[----:B------:R-:W3:Y:S05]  /*0060*/  LDCU.64 UR8, c[0x4][0x50] ;  /* 0x01000a00ff0877ac */ /* 0x000eea0008000a00 */
[----:B------:R-:W1:Y:S08]  /*0070*/  LDC R5, c[0x0][0x360] ;  /* 0x0000d800ff057b82 */ /* 0x000e700000000800 */
[----:B------:R-:W4:Y:S08]  /*0080*/  LDC.64 R2, c[0x0][0x380] ;  /* 0x0000e000ff027b82 */ /* 0x000f300000000a00 */
[----:B------:R-:W5:Y:S01]  /*0090*/  LDC.64 R16, c[0x0][0x388] ;  /* 0x0000e200ff107b82 */ /* 0x000f620000000a00 */
[----:B-1----:R-:W-:-:S04]  /*00a0*/  IMAD R12, R5, UR6, R12 ;  /* 0x00000006050c7c24 */ /* 0x002fc8000f8e020c */
[----:B----4-:R-:W-:-:S05]  /*00b0*/  IMAD.WIDE R2, R12, 0x30, R2 ;  /* 0x000000300c027825 */ /* 0x010fca00078e0202 */
[----:B0-----:R-:W4:Y:S04]  /*00c0*/  LDG.E.64 R8, desc[UR4][R2.64] ;  /* 0x0000000402087981 */ /* 0x001f28000c1e1b00 */
[----:B------:R-:W2:Y:S04]  /*00d0*/  LDG.E.64 R10, desc[UR4][R2.64+0x10] ;  /* 0x00001004020a7981 */ /* 0x000ea8000c1e1b00 */
[----:B------:R-:W3:Y:S01]  /*00e0*/  LDG.E.64 R6, desc[UR4][R2.64+0x8] ;  /* 0x0000080402067981 */ /* 0x000ee2000c1e1b00 */
[----:B------:R-:W0:Y:S01]  /*00f0*/  LDCU UR6, c[0x0][0x2f8] ;  /* 0x00005f00ff0677ac */ /* 0x000e220008000800 */
[----:B----4-:R-:W-:Y:S01]  /*0100*/  SHF.R.U32.HI R0, RZ, 0x2, R9 ;  /* 0x00000002ff007819 */ /* 0x010fe20000011609 */
[----:B------:R-:W-:-:S03]  /*0110*/  VIADD R8, R8, 0x587c5 ;  /* 0x000587c508087836 */ /* 0x000fc60000000000 */
[----:B------:R-:W-:Y:S01]  /*0120*/  LOP3.LUT R0, R0, R9, RZ, 0x3c, !PT ;  /* 0x0000000900007212 */ /* 0x000fe200078e3cff */
[----:B--2---:R-:W-:Y:S01]  /*0130*/  IMAD.SHL.U32 R5, R11, 0x10, RZ ;  /* 0x000000100b057824 */ /* 0x004fe200078e00ff */
[----:B------:R-:W-:Y:S01]  /*0140*/  MOV R18, R11 ;  /* 0x0000000b00127202 */ /* 0x000fe20000000f00 */
[----:B------:R-:W-:Y:S01]  /*0150*/  IMAD.MOV.U32 R15, RZ, RZ, R10 ;  /* 0x000000ffff0f7224 */ /* 0x000fe200078e000a */
[C---:B------:R-:W-:Y:S01]  /*0160*/  SHF.L.U32 R4, R0.reuse, 0x1, RZ ;  /* 0x0000000100047819 */ /* 0x040fe200000006ff */
[----:B---3--:R-:W-:Y:S01]  /*0170*/  IMAD.MOV.U32 R9, RZ, RZ, R6 ;  /* 0x000000ffff097224 */ /* 0x008fe200078e0006 */
[----:B------:R-:W-:Y:S02]  /*0180*/  MOV R14, R7 ;  /* 0x00000007000e7202 */ /* 0x000fe40000000f00 */
[----:B------:R-:W-:Y:S01]  /*0190*/  LOP3.LUT R4, R0, R4, R5, 0x96, !PT ;  /* 0x0000000400047212 */ /* 0x000fe200078e9605 */
[----:B------:R-:W-:Y:S01]  /*01a0*/  IMAD.MOV.U32 R5, RZ, RZ, 0x2f800000 ;  /* 0x2f800000ff057424 */ /* 0x000fe200078e00ff */
[----:B------:R-:W-:Y:S01]  /*01b0*/  STG.E.64 desc[UR4][R2.64], R8 ;  /* 0x0000000802007986 */ /* 0x000fe2000c101b04 */
[----:B0-----:R-:W-:-:S02]  /*01c0*/  IADD3 R6, P0, PT, R1, UR6, RZ ;  /* 0x0000000601067c10 */ /* 0x001fc4000ff1e0ff */
[----:B------:R-:W-:Y:S01]  /*01d0*/  LOP3.LUT R19, R4, R11, RZ, 0x3c, !PT ;  /* 0x0000000b04137212 */ /* 0x000fe200078e3cff */
[----:B-----5:R-:W-:Y:S01]  /*01e0*/  IMAD.WIDE R10, R12, 0x4, R16 ;  /* 0x000000040c0a7825 */ /* 0x020fe200078e0210 */
[----:B------:R-:W-:Y:S01]  /*01f0*/  MOV R12, 0x0 ;  /* 0x00000000000c7802 */ /* 0x000fe20000000f00 */
[----:B------:R-:W-:Y:S01]  /*0200*/  STG.E.64 desc[UR4][R2.64+0x8], R14 ;  /* 0x0000080e02007986 */ /* 0x000fe2000c101b04 */
[----:B------:R-:W-:Y:S02]  /*0210*/  IADD3 R0, PT, PT, R19, R8, RZ ;  /* 0x0000000813007210 */ /* 0x000fe40007ffe0ff */
[----:B------:R-:W-:Y:S01]  /*0220*/  IADD3.X R7, PT, PT, RZ, UR7, RZ, P0, !PT ;  /* 0x00000007ff077c10 */ /* 0x000fe200087fe4ff */
[----:B------:R-:W-:Y:S01]  /*0230*/  STG.E.64 desc[UR4][R2.64+0x10], R18 ;  /* 0x0000101202007986 */ /* 0x000fe2000c101b04 */
[----:B------:R-:W-:Y:S01]  /*0240*/  I2FP.F32.U32 R0, R0 ;  /* 0x0000000000007245 */ /* 0x000fe20000201000 */
[----:B------:R-:W0:Y:S04]  /*0250*/  LDC.64 R12, c[0x4][R12] ;  /* 0x010000000c0c7b82 */ /* 0x000e280000000a00 */
[----:B------:R-:W-:-:S04]  /*0260*/  FFMA R0, R0, R5, 1.1641532182693481445e-10 ;  /* 0x2f00000000007423 */ /* 0x000fc80000000005 */
[----:B------:R-:W-:-:S04]  /*0270*/  FADD R0, R0, -0.5 ;  /* 0xbf00000000007421 */ /* 0x000fc80000000000 */
[----:B------:R-:W1:Y:S01]  /*0280*/  F2F.F64.F32 R4, R0 ;  /* 0x0000000000047310 */ /* 0x000e620000201800 */
[----:B------:R-:W-:Y:S04]  /*0290*/  STG.E desc[UR4][R10.64], R0 ;  /* 0x000000000a007986 */ /* 0x000fe8000c101904 */
[----:B-1----:R1:W-:Y:S02]  /*02a0*/  STL.64 [R1], R4 ;  /* 0x0000000401007387 */ /* 0x0023e40000100a00 */
[----:B-1----:R-:W-:Y:S01]  /*02b0*/  MOV R4, UR8 ;  /* 0x0000000800047c02 */ /* 0x002fe20008000f00 */
[----:B------:R-:W-:-:S07]  /*02c0*/  IMAD.U32 R5, RZ, RZ, UR9 ;  /* 0x00000009ff057e24 */ /* 0x000fce000f8e00ff */
[----:B------:R-:W-:-:S07]  /*02d0*/  LEPC R20, `(.L_x_0) ;  /* 0x000000001014794e */ /* 0x000fce0000000000 */
[----:B0-----:R-:W-:Y:S05]  /*02e0*/  CALL.ABS.NOINC R12 ;  /* 0x000000000c007343 */ /* 0x001fea0003c00000 */
.L_x_0:
[----:B------:R-:W-:Y:S05]  /*02f0*/  EXIT ;  /* 0x000000000000794d */ /* 0x000fea0003800000 */
.L_x_1:
[----:B------:R-:W-:-:S00]  /*0300*/  BRA `(.L_x_1) ;  /* 0xfffffffc00fc7947 */ /* 0x000fc0000383ffff */
[----:B------:R-:W-:-:S00]  /*0310*/  NOP ;  /* 0x0000000000007918 */ /* 0x000fc00000000000 */
        /* <DEDUP_REMOVED lines=14> */
.L_x_15:


//--------------------- .text._Z10initCurandP17curandStateXORWOWm --------------------------
	.section	.text._Z10initCurandP17curandStateXORWOWm,"ax",@progbits
	.align	128
        .global         _Z10initCurandP17curandStateXORWOWm
        .type           _Z10initCurandP17curandStateXORWOWm,@function
        .size           _Z10initCurandP17curandStateXORWOWm,(.L_x_16 - _Z10initCurandP17curandStateXORWOWm)
        .other          _Z10initCurandP17curandStateXORWOWm,@"STO_CUDA_ENTRY STV_DEFAULT"
_Z10initCurandP17curandStateXORWOWm:
.text._Z10initCurandP17curandStateXORWOWm:
[----:B------:R-:W-:Y:S01]  /*0000*/  LDC R1, c[0x0][0x37c] ;  /* 0x0000df00ff017b82 */ /* 0x000fe20000000800 */
[----:B------:R-:W0:Y:S07]  /*0010*/  S2R R13, SR_TID.X ;  /* 0x00000000000d7919 */ /* 0x000e2e0000002100 */
[----:B------:R-:W1:Y:S01]  /*0020*/  LDC.64 R2, c[0x0][0x388] ;  /* 0x0000e200ff027b82 */ /* 0x000e620000000a00 */
[----:B------:R-:W2:Y:S01]  /*0030*/  LDCU.64 UR4, c[0x0][0x358] ;  /* 0x00006b00ff0477ac */ /* 0x000ea20008000a00 */
[----:B------:R-:W-:Y:S06]  /*0040*/  BSSY.RECONVERGENT B0, `(.L_x_2) ;  /* 0x00000e5000007945 */ /* 0x000fec0003800200 */
[----:B------:R-:W0:Y:S08]  /*0050*/  S2UR UR6, SR_CTAID.X ;  /* 0x00000000000679c3 */ /* 0x000e300000002500 */
[----:B------:R-:W0:Y:S08]  /*0060*/  LDC R4, c[0x0][0x360] ;  /* 0x0000d800ff047b82 */ /* 0x000e300000000800 */
[----:B------:R-:W3:Y:S01]  /*0070*/  LDC.64 R6, c[0x0][0x380] ;  /* 0x0000e000ff067b82 */ /* 0x000ee20000000a00 */
[----:B-1----:R-:W-:-:S02]  /*0080*/  LOP3.LUT R0, R2, 0xaad26b49, RZ, 0x3c, !PT ;  /* 0xaad26b4902007812 */ /* 0x002fc400078e3cff */
[----:B------:R-:W-:-:S03]  /*0090*/  LOP3.LUT R2, R3, 0xf7dcefdd, RZ, 0x3c, !PT ;  /* 0xf7dcefdd03027812 */ /* 0x000fc600078e3cff */
[----:B------:R-:W-:Y:S02]  /*00a0*/  IMAD R0, R0, 0x4182bed5, RZ ;  /* 0x4182bed500007824 */ /* 0x000fe400078e02ff */
[----:B------:R-:W-:Y:S02]  /*00b0*/  IMAD R3, R2, -0x658354e5, RZ ;  /* 0x9a7cab1b02037824 */ /* 0x000fe400078e02ff */
[C---:B------:R-:W-:Y:S01]  /*00c0*/  VIADD R5, R0.reuse, 0x75bcd15 ;  /* 0x075bcd1500057836 */ /* 0x040fe20000000000 */
[C---:B------:R-:W-:Y:S01]  /*00d0*/  LOP3.LUT R8, R0.reuse, 0x159a55e5, RZ, 0x3c, !PT ;  /* 0x159a55e500087812 */ /* 0x040fe200078e3cff */
[----:B------:R-:W-:Y:S01]  /*00e0*/  VIADD R11, R0, 0x583f19 ;  /* 0x00583f19000b7836 */ /* 0x000fe20000000000 */
[C---:B------:R-:W-:Y:S01]  /*00f0*/  LOP3.LUT R10, R3.reuse, 0x5491333, RZ, 0x3c, !PT ;  /* 0x05491333030a7812 */ /* 0x040fe200078e3cff */
[----:B------:R-:W-:Y:S02]  /*0100*/  VIADD R9, R3, 0x1f123bb5 ;  /* 0x1f123bb503097836 */ /* 0x000fe40000000000 */
[----:B0-----:R-:W-:Y:S01]  /*0110*/  IMAD R13, R4, UR6, R13 ;  /* 0x00000006040d7c24 */ /* 0x001fe2000f8e020d */
[----:B------:R-:W-:-:S04]  /*0120*/  IADD3 R4, PT, PT, R0, 0x64f0c9, R3 ;  /* 0x0064f0c900047810 */ /* 0x000fc80007ffe003 */
[C---:B------:R-:W-:Y:S01]  /*0130*/  ISETP.NE.AND P0, PT, R13.reuse, RZ, PT ;  /* 0x000000ff0d00720c */ /* 0x040fe20003f05270 */
[----:B---3--:R-:W-:-:S05]  /*0140*/  IMAD.WIDE R6, R13, 0x30, R6 ;  /* 0x000000300d067825 */ /* 0x008fca00078e0206 */
[----:B--2---:R0:W-:Y:S04]  /*0150*/  STG.E.64 desc[UR4][R6.64], R4 ;  /* 0x0000000406007986 */ /* 0x0041e8000c101b04 */
[----:B------:R0:W-:Y:S04]  /*0160*/  STG.E.64 desc[UR4][R6.64+0x8], R8 ;  /* 0x0000080806007986 */ /* 0x0001e8000c101b04 */
[----:B------:R0:W-:Y:S01]  /*0170*/  STG.E.64 desc[UR4][R6.64+0x10], R10 ;  /* 0x0000100a06007986 */ /* 0x0001e2000c101b04 */
[----:B------:R-:W-:Y:S05]  /*0180*/  @!P0 BRA `(.L_x_3) ;  /* 0x0000000c00408947 */ /* 0x000fea0003800000 */
[----:B------:R-:W-:Y:S01]  /*0190*/  SHF.R.S32.HI R0, RZ, 0x1f, R13 ;  /* 0x0000001fff007819 */ /* 0x000fe2000001140d */
[----:B------:R-:W-:-:S07]  /*01a0*/  IMAD.MOV.U32 R12, RZ, RZ, RZ ;  /* 0x000000ffff0c7224 */ /* 0x000fce00078e00ff */
.L_x_9:
[----:B-1----:R-:W-:Y:S01]  /*01b0*/  LOP3.LUT R2, R13, 0x3, RZ, 0xc0, !PT ;  /* 0x000000030d027812 */ /* 0x002fe200078ec0ff */
[----:B------:R-:W-:Y:S03]  /*01c0*/  BSSY.RECONVERGENT B1, `(.L_x_4) ;  /* 0x00000c6000017945 */ /* 0x000fe60003800200 */
[----:B------:R-:W-:-:S04]  /*01d0*/  ISETP.NE.U32.AND P0, PT, R2, RZ, PT ;  /* 0x000000ff0200720c */ /* 0x000fc80003f05070 */
[----:B------:R-:W-:-:S13]  /*01e0*/  ISETP.NE.AND.EX P0, PT, RZ, RZ, PT, P0 ;  /* 0x000000ffff00720c */ /* 0x000fda0003f05300 */
[----:B------:R-:W-:Y:S05]  /*01f0*/  @!P0 BRA `(.L_x_5) ;  /* 0x0000000c00088947 */ /* 0x000fea0003800000 */
[----:B0-----:R-:W0:Y:S01]  /*0200*/  LDC.64 R8, c[0x4][0x8] ;  /* 0x01000200ff087b82 */ /* 0x001e220000000a00 */
[----:B------:R-:W-:Y:S02]  /*0210*/  IMAD.MOV.U32 R14, RZ, RZ, RZ ;  /* 0x000000ffff0e7224 */ /* 0x000fe400078e00ff */
[----:B0-----:R-:W-:-:S07]  /*0220*/  IMAD.WIDE.U32 R8, R12, 0xc80, R8 ;  /* 0x00000c800c087825 */ /* 0x001fce00078e0008 */
.L_x_8:
[----:B-1----:R-:W-:Y:S01]  /*0230*/  IMAD.MOV.U32 R15, RZ, RZ, RZ ;  /* 0x000000ffff0f7224 */ /* 0x002fe200078e00ff */
[----:B------:R-:W-:Y:S01]  /*0240*/  CS2R R2, SRZ ;  /* 0x0000000000027805 */ /* 0x000fe2000001ff00 */
[----:B------:R-:W-:Y:S01]  /*0250*/  IMAD.MOV.U32 R17, RZ, RZ, RZ ;  /* 0x000000ffff117224 */ /* 0x000fe200078e00ff */
[----:B------:R-:W-:-:S07]  /*0260*/  CS2R R4, SRZ ;  /* 0x0000000000047805 */ /* 0x000fce000001ff00 */
.L_x_7:
[----:B------:R-:W-:-:S05]  /*0270*/  IMAD.WIDE.U32 R10, R17, 0x4, R6 ;  /* 0x00000004110a7825 */ /* 0x000fca00078e0006 */
[----:B------:R0:W5:Y:S01]  /*0280*/  LDG.E R16, desc[UR4][R10.64+0x4] ;  /* 0x000004040a107981 */ /* 0x000162000c1e1900 */
[----:B------:R-:W-:-:S07]  /*0290*/  IMAD.MOV.U32 R19, RZ, RZ, RZ ;  /* 0x000000ffff137224 */ /* 0x000fce00078e00ff */
.L_x_6:
[----:B-----5:R-:W-:Y:S01]  /*02a0*/  SHF.R.U32.HI R24, RZ, R19, R16 ;  /* 0x00000013ff187219 */ /* 0x020fe20000011610 */
[----:B0-----:R-:W-:-:S03]  /*02b0*/  IMAD.SHL.U32 R10, R17, 0x20, RZ ;  /* 0x00000020110a7824 */ /* 0x001fc600078e00ff */
[----:B------:R-:W-:Y:S01]  /*02c0*/  LOP3.LUT R11, R24, 0x1, RZ, 0xc0, !PT ;  /* 0x00000001180b7812 */ /* 0x000fe200078ec0ff */
[----:B------:R-:W-:-:S03]  /*02d0*/  IMAD.IADD R10, R10, 0x1, R19 ;  /* 0x000000010a0a7824 */ /* 0x000fc600078e0213 */
[----:B------:R-:W-:Y:S01]  /*02e0*/  ISETP.NE.U32.AND P0, PT, R11, 0x1, PT ;  /* 0x000000010b00780c */ /* 0x000fe20003f05070 */
[----:B------:R-:W-:-:S03]  /*02f0*/  IMAD R11, R10, 0x5, RZ ;  /* 0x000000050a0b7824 */ /* 0x000fc600078e02ff */
[----:B------:R-:W-:Y:S01]  /*0300*/  R2P PR, R24, 0x7e ;  /* 0x0000007e18007804 */ /* 0x000fe20000000000 */
[----:B------:R-:W-:-:S08]  /*0310*/  IMAD.WIDE.U32 R10, R11, 0x4, R8 ;  /* 0x000000040b0a7825 */ /* 0x000fd000078e0008 */
[----:B------:R-:W2:Y:S04]  /*0320*/  @!P0 LDG.E R18, desc[UR4][R10.64] ;  /* 0x000000040a128981 */ /* 0x000ea8000c1e1900 */
[----:B------:R-:W3:Y:S04]  /*0330*/  @!P0 LDG.E R20, desc[UR4][R10.64+0x10] ;  /* 0x000010040a148981 */ /* 0x000ee8000c1e1900 */
[----:B------:R-:W4:Y:S04]  /*0340*/  @P1 LDG.E R22, desc[UR4][R10.64+0x14] ;  /* 0x000014040a161981 */ /* 0x000f28000c1e1900 */
[----:B------:R-:W4:Y:S04]  /*0350*/  @P2 LDG.E R26, desc[UR4][R10.64+0x28] ;  /* 0x000028040a1a2981 */ /* 0x000f28000c1e1900 */
[----:B------:R-:W4:Y:S04]  /*0360*/  @!P0 LDG.E R21, desc[UR4][R10.64+0x4] ;  /* 0x000004040a158981 */ /* 0x000f28000c1e1900 */
[----:B------:R-:W4:Y:S04]  /*0370*/  @!P0 LDG.E R23, desc[UR4][R10.64+0xc] ;  /* 0x00000c040a178981 */ /* 0x000f28000c1e1900 */
[----:B------:R-:W4:Y:S04]  /*0380*/  @P1 LDG.E R25, desc[UR4][R10.64+0x18] ;  /* 0x000018040a191981 */ /* 0x000f28000c1e1900 */
[----:B------:R-:W4:Y:S04]  /*0390*/  @P3 LDG.E R28, desc[UR4][R10.64+0x3c] ;  /* 0x00003c040a1c3981 */ /* 0x000f28000c1e1900 */
[----:B------:R-:W4:Y:S01]  /*03a0*/  @P6 LDG.E R27, desc[UR4][R10.64+0x7c] ;  /* 0x00007c040a1b6981 */ /* 0x000f22000c1e1900 */
[----:B--2---:R-:W-:-:S03]  /*03b0*/  @!P0 LOP3.LUT R15, R15, R18, RZ, 0x3c, !PT ;  /* 0x000000120f0f8212 */ /* 0x004fc600078e3cff */
[----:B------:R-:W2:Y:S01]  /*03c0*/  @!P0 LDG.E R18, desc[UR4][R10.64+0x8] ;  /* 0x000008040a128981 */ /* 0x000ea2000c1e1900 */
[----:B---3--:R-:W-:-:S03]  /*03d0*/  @!P0 LOP3.LUT R3, R3, R20, RZ, 0x3c, !PT ;  /* 0x0000001403038212 */ /* 0x008fc600078e3cff */
[----:B------:R-:W3:Y:S01]  /*03e0*/  @P1 LDG.E R20, desc[UR4][R10.64+0x24] ;  /* 0x000024040a141981 */ /* 0x000ee2000c1e1900 */
[----:B----4-:R-:W-:-:S03]  /*03f0*/  @P1 LOP3.LUT R15, R15, R22, RZ, 0x3c, !PT ;  /* 0x000000160f0f1212 */ /* 0x010fc600078e3cff */
[----:B------:R-:W4:Y:S01]  /*0400*/  @P2 LDG.E R22, desc[UR4][R10.64+0x38] ;  /* 0x000038040a162981 */ /* 0x000f22000c1e1900 */
[----:B------:R-:W-:-:S03]  /*0410*/  @P2 LOP3.LUT R15, R15, R26, RZ, 0x3c, !PT ;  /* 0x0000001a0f0f2212 */ /* 0x000fc600078e3cff */
[----:B------:R-:W4:Y:S01]  /*0420*/  @P4 LDG.E R26, desc[UR4][R10.64+0x50] ;  /* 0x000050040a1a4981 */ /* 0x000f22000c1e1900 */
[----:B------:R-:W-:-:S03]  /*0430*/  @!P0 LOP3.LUT R4, R4, R21, RZ, 0x3c, !PT ;  /* 0x0000001504048212 */ /* 0x000fc600078e3cff */
[----:B------:R-:W4:Y:S01]  /*0440*/  @P1 LDG.E R21, desc[UR4][R10.64+0x20] ;  /* 0x000020040a151981 */ /* 0x000f22000c1e1900 */
[----:B------:R-:W-:-:S03]  /*0450*/  @!P0 LOP3.LUT R2, R2, R23, RZ, 0x3c, !PT ;  /* 0x0000001702028212 */ /* 0x000fc600078e3cff */
[----:B------:R-:W4:Y:S01]  /*0460*/  @P2 LDG.E R23, desc[UR4][R10.64+0x2c] ;  /* 0x00002c040a172981 */ /* 0x000f22000c1e1900 */
[----:B------:R-:W-:-:S03]  /*0470*/  @P1 LOP3.LUT R4, R4, R25, RZ, 0x3c, !PT ;  /* 0x0000001904041212 */ /* 0x000fc600078e3cff */
[----:B------:R-:W4:Y:S01]  /*0480*/  @P2 LDG.E R25, desc[UR4][R10.64+0x34] ;  /* 0x000034040a192981 */ /* 0x000f22000c1e1900 */
[----:B--2---:R-:W-:-:S03]  /*0490*/  @!P0 LOP3.LUT R5, R5, R18, RZ, 0x3c, !PT ;  /* 0x0000001205058212 */ /* 0x004fc600078e3cff */
[----:B------:R-:W2:Y:S01]  /*04a0*/  @P1 LDG.E R18, desc[UR4][R10.64+0x1c] ;  /* 0x00001c040a121981 */ /* 0x000ea2000c1e1900 */
[----:B---3--:R-:W-:-:S03]  /*04b0*/  @P1 LOP3.LUT R3, R3, R20, RZ, 0x3c, !PT ;  /* 0x0000001403031212 */ /* 0x008fc600078e3cff */
[----:B------:R-:W3:Y:S01]  /*04c0*/  @P2 LDG.E R20, desc[UR4][R10.64+0x30] ;  /* 0x000030040a142981 */ /* 0x000ee2000c1e1900 */
[----:B----4-:R-:W-:-:S03]  /*04d0*/  @P2 LOP3.LUT R3, R3, R22, RZ, 0x3c, !PT ;  /* 0x0000001603032212 */ /* 0x010fc600078e3cff */
[----:B------:R-:W4:Y:S01]  /*04e0*/  @P3 LDG.E R22, desc[UR4][R10.64+0x4c] ;  /* 0x00004c040a163981 */ /* 0x000f22000c1e1900 */
[----:B------:R-:W-:-:S04]  /*04f0*/  @P3 LOP3.LUT R15, R15, R28, RZ, 0x3c, !PT ;  /* 0x0000001c0f0f3212 */ /* 0x000fc800078e3cff */
[----:B------:R-:W-:Y:S02]  /*0500*/  @P4 LOP3.LUT R15, R15, R26, RZ, 0x3c, !PT ;  /* 0x0000001a0f0f4212 */ /* 0x000fe400078e3cff */
[----:B------:R-:W-:Y:S01]  /*0510*/  @P1 LOP3.LUT R2, R2, R21, RZ, 0x3c, !PT ;  /* 0x0000001502021212 */ /* 0x000fe200078e3cff */
[----:B------:R-:W4:Y:S04]  /*0520*/  @P5 LDG.E R26, desc[UR4][R10.64+0x64] ;  /* 0x000064040a1a5981 */ /* 0x000f28000c1e1900 */
[----:B------:R-:W4:Y:S01]  /*0530*/  @P3 LDG.E R21, desc[UR4][R10.64+0x40] ;  /* 0x000040040a153981 */ /* 0x000f22000c1e1900 */
[----:B------:R-:W-:Y:S02]  /*0540*/  @P2 LOP3.LUT R4, R4, R23, RZ, 0x3c, !PT ;  /* 0x0000001704042212 */ /* 0x000fe400078e3cff */
[----:B------:R-:W-:Y:S01]  /*0550*/  @P2 LOP3.LUT R2, R2, R25, RZ, 0x3c, !PT ;  /* 0x0000001902022212 */ /* 0x000fe200078e3cff */
[----:B------:R-:W4:Y:S04]  /*0560*/  @P3 LDG.E R23, desc[UR4][R10.64+0x48] ;  /* 0x000048040a173981 */ /* 0x000f28000c1e1900 */
[----:B------:R-:W4:Y:S01]  /*0570*/  @P4 LDG.E R25, desc[UR4][R10.64+0x54] ;  /* 0x000054040a194981 */ /* 0x000f22000c1e1900 */
[----:B--2---:R-:W-:-:S03]  /*0580*/  @P1 LOP3.LUT R5, R5, R18, RZ, 0x3c, !PT ;  /* 0x0000001205051212 */ /* 0x004fc600078e3cff */
[----:B------:R-:W2:Y:S01]  /*0590*/  @P3 LDG.E R18, desc[UR4][R10.64+0x44] ;  /* 0x000044040a123981 */ /* 0x000ea2000c1e1900 */
[----:B---3--:R-:W-:-:S03]  /*05a0*/  @P2 LOP3.LUT R5, R5, R20, RZ, 0x3c, !PT ;  /* 0x0000001405052212 */ /* 0x008fc600078e3cff */
[----:B------:R-:W3:Y:S01]  /*05b0*/  @P4 LDG.E R20, desc[UR4][R10.64+0x58] ;  /* 0x000058040a144981 */ /* 0x000ee2000c1e1900 */
[----:B----4-:R-:W-:-:S03]  /*05c0*/  @P3 LOP3.LUT R3, R3, R22, RZ, 0x3c, !PT ;  /* 0x0000001603033212 */ /* 0x010fc600078e3cff */
[----:B------:R-:W4:Y:S01]  /*05d0*/  @P4 LDG.E R22, desc[UR4][R10.64+0x60] ;  /* 0x000060040a164981 */ /* 0x000f22000c1e1900 */
[----:B------:R-:W-:Y:S02]  /*05e0*/  LOP3.LUT P0, RZ, R24, 0x80, RZ, 0xc0, !PT ;  /* 0x0000008018ff7812 */ /* 0x000fe4000780c0ff */
[----:B------:R-:W-:Y:S02]  /*05f0*/  @P5 LOP3.LUT R15, R15, R26, RZ, 0x3c, !PT ;  /* 0x0000001a0f0f5212 */ /* 0x000fe400078e3cff */
[----:B------:R-:W4:Y:S01]  /*0600*/  @P6 LDG.E R26, desc[UR4][R10.64+0x78] ;  /* 0x000078040a1a6981 */ /* 0x000f22000c1e1900 */
[----:B------:R-:W-:-:S03]  /*0610*/  @P3 LOP3.LUT R4, R4, R21, RZ, 0x3c, !PT ;  /* 0x0000001504043212 */ /* 0x000fc600078e3cff */
[----:B------:R-:W4:Y:S01]  /*0620*/  @P4 LDG.E R21, desc[UR4][R10.64+0x5c] ;  /* 0x00005c040a154981 */ /* 0x000f22000c1e1900 */
[----:B------:R-:W-:-:S03]  /*0630*/  @P3 LOP3.LUT R2, R2, R23, RZ, 0x3c, !PT ;  /* 0x0000001702023212 */ /* 0x000fc600078e3cff */
[----:B------:R-:W4:Y:S01]  /*0640*/  @P5 LDG.E R23, desc[UR4][R10.64+0x68] ;  /* 0x000068040a175981 */ /* 0x000f22000c1e1900 */
[----:B------:R-:W-:-:S03]  /*0650*/  @P4 LOP3.LUT R4, R4, R25, RZ, 0x3c, !PT ;  /* 0x0000001904044212 */ /* 0x000fc600078e3cff */
[----:B------:R-:W4:Y:S01]  /*0660*/  @P5 LDG.E R25, desc[UR4][R10.64+0x70] ;  /* 0x000070040a195981 */ /* 0x000f22000c1e1900 */
[----:B--2---:R-:W-:-:S03]  /*0670*/  @P3 LOP3.LUT R5, R5, R18, RZ, 0x3c, !PT ;  /* 0x0000001205053212 */ /* 0x004fc600078e3cff */
[----:B------:R-:W2:Y:S01]  /*0680*/  @P5 LDG.E R18, desc[UR4][R10.64+0x6c] ;  /* 0x00006c040a125981 */ /* 0x000ea2000c1e1900 */
[----:B---3--:R-:W-:-:S03]  /*0690*/  @P4 LOP3.LUT R5, R5, R20, RZ, 0x3c, !PT ;  /* 0x0000001405054212 */ /* 0x008fc600078e3cff */
[----:B------:R-:W3:Y:S01]  /*06a0*/  @P5 LDG.E R20, desc[UR4][R10.64+0x74] ;  /* 0x000074040a145981 */ /* 0x000ee2000c1e1900 */
[----:B----4-:R-:W-:-:S03]  /*06b0*/  @P4 LOP3.LUT R3, R3, R22, RZ, 0x3c, !PT ;  /* 0x0000001603034212 */ /* 0x010fc600078e3cff */
[----:B------:R-:W4:Y:S01]  /*06c0*/  @P0 LDG.E R22, desc[UR4][R10.64+0x8c] ;  /* 0x00008c040a160981 */ /* 0x000f22000c1e1900 */
[----:B------:R-:W-:-:S03]  /*06d0*/  @P6 LOP3.LUT R15, R15, R26, RZ, 0x3c, !PT ;  /* 0x0000001a0f0f6212 */ /* 0x000fc600078e3cff */
        /* <DEDUP_REMOVED lines=13> */
[----:B------:R-:W-:Y:S02]  /*07b0*/  @P6 LOP3.LUT R4, R4, R27, RZ, 0x3c, !PT ;  /* 0x0000001b04046212 */ /* 0x000fe400078e3cff */
[----:B------:R-:W-:Y:S02]  /*07c0*/  @P6 LOP3.LUT R2, R2, R21, RZ, 0x3c, !PT ;  /* 0x0000001502026212 */ /* 0x000fe400078e3cff */
[----:B------:R-:W-:Y:S02]  /*07d0*/  @P0 LOP3.LUT R4, R4, R23, RZ, 0x3c, !PT ;  /* 0x0000001704040212 */ /* 0x000fe400078e3cff */
[----:B------:R-:W-:Y:S02]  /*07e0*/  @P0 LOP3.LUT R2, R2, R25, RZ, 0x3c, !PT ;  /* 0x0000001902020212 */ /* 0x000fe400078e3cff */
[----:B--2---:R-:W-:Y:S02]  /*07f0*/  @P6 LOP3.LUT R5, R5, R18, RZ, 0x3c, !PT ;  /* 0x0000001205056212 */ /* 0x004fe400078e3cff */
[----:B---3--:R-:W-:-:S02]  /*0800*/  @P6 LOP3.LUT R3, R3, R20, RZ, 0x3c, !PT ;  /* 0x0000001403036212 */ /* 0x008fc400078e3cff */
[----:B----4-:R-:W-:Y:S02]  /*0810*/  @P0 LOP3.LUT R5, R5, R22, RZ, 0x3c, !PT ;  /* 0x0000001605050212 */ /* 0x010fe400078e3cff */
[----:B------:R-:W-:Y:S02]  /*0820*/  @P0 LOP3.LUT R3, R3, R26, RZ, 0x3c, !PT ;  /* 0x0000001a03030212 */ /* 0x000fe400078e3cff */
[----:B------:R-:W-:-:S13]  /*0830*/  R2P PR, R24.B1, 0x7f ;  /* 0x0000007f18007804 */ /* 0x000fda0000001000 */
[----:B------:R-:W2:Y:S04]  /*0840*/  @P0 LDG.E R18, desc[UR4][R10.64+0xa0] ;  /* 0x0000a0040a120981 */ /* 0x000ea8000c1e1900 */
[----:B------:R-:W3:Y:S04]  /*0850*/  @P1 LDG.E R22, desc[UR4][R10.64+0xb4] ;  /* 0x0000b4040a161981 */ /* 0x000ee8000c1e1900 */
[----:B------:R-:W4:Y:S04]  /*0860*/  @P2 LDG.E R26, desc[UR4][R10.64+0xc8] ;  /* 0x0000c8040a1a2981 */ /* 0x000f28000c1e1900 */
[----:B------:R-:W4:Y:S04]  /*0870*/  @P3 LDG.E R28, desc[UR4][R10.64+0xdc] ;  /* 0x0000dc040a1c3981 */ /* 0x000f28000c1e1900 */
[----:B------:R-:W4:Y:S04]  /*0880*/  @P0 LDG.E R23, desc[UR4][R10.64+0xa4] ;  /* 0x0000a4040a170981 */ /* 0x000f28000c1e1900 */
[----:B------:R-:W4:Y:S04]  /*0890*/  @P0 LDG.E R20, desc[UR4][R10.64+0xa8] ;  /* 0x0000a8040a140981 */ /* 0x000f28000c1e1900 */
[----:B------:R-:W4:Y:S04]  /*08a0*/  @P4 LDG.E R25, desc[UR4][R10.64+0xf0] ;  /* 0x0000f0040a194981 */ /* 0x000f28000c1e1900 */
        /* <DEDUP_REMOVED lines=21> */
[----:B------:R-:W-:Y:S02]  /*0a00*/  LOP3.LUT P0, RZ, R24, 0x8000, RZ, 0xc0, !PT ;  /* 0x0000800018ff7812 */ /* 0x000fe4000780c0ff */
[----:B----4-:R-:W-:Y:S01]  /*0a10*/  @P5 LOP3.LUT R15, R15, R26, RZ, 0x3c, !PT ;  /* 0x0000001a0f0f5212 */ /* 0x010fe200078e3cff */
[----:B------:R-:W4:Y:S04]  /*0a20*/  @P3 LDG.E R24, desc[UR4][R10.64+0xe4] ;  /* 0x0000e4040a183981 */ /* 0x000f28000c1e1900 */
[----:B------:R-:W2:Y:S01]  /*0a30*/  @P6 LDG.E R26, desc[UR4][R10.64+0x118] ;  /* 0x000118040a1a6981 */ /* 0x000ea2000c1e1900 */
        /* <DEDUP_REMOVED lines=8> */
[----:B---3--:R-:W-:-:S03]  /*0ac0*/  @P2 LOP3.LUT R3, R3, R22, RZ, 0x3c, !PT ;  /* 0x0000001603032212 */ /* 0x008fc600078e3cff */
[----:B------:R-:W3:Y:S01]  /*0ad0*/  @P4 LDG.E R22, desc[UR4][R10.64+0x100] ;  /* 0x000100040a164981 */ /* 0x000ee2000c1e1900 */
[----:B--2---:R-:W-:-:S03]  /*0ae0*/  @P6 LOP3.LUT R15, R15, R26, RZ, 0x3c, !PT ;  /* 0x0000001a0f0f6212 */ /* 0x004fc600078e3cff */
[----:B------:R-:W2:Y:S01]  /*0af0*/  @P0 LDG.E R26, desc[UR4][R10.64+0x12c] ;  /* 0x00012c040a1a0981 */ /* 0x000ea2000c1e1900 */
[----:B----4-:R-:W-:-:S03]  /*0b00*/  @P2 LOP3.LUT R2, R2, R23, RZ, 0x3c, !PT ;  /* 0x0000001702022212 */ /* 0x010fc600078e3cff */
[----:B------:R-:W4:Y:S01]  /*0b10*/  @P4 LDG.E R23, desc[UR4][R10.64+0xfc] ;  /* 0x0000fc040a174981 */ /* 0x000f22000c1e1900 */
[----:B------:R-:W-:-:S03]  /*0b20*/  @P2 LOP3.LUT R5, R5, R20, RZ, 0x3c, !PT ;  /* 0x0000001405052212 */ /* 0x000fc600078e3cff */
[----:B------:R-:W4:Y:S01]  /*0b30*/  @P4 LDG.E R20, desc[UR4][R10.64+0xf8] ;  /* 0x0000f8040a144981 */ /* 0x000f22000c1e1900 */
[----:B------:R-:W-:Y:S02]  /*0b40*/  @P3 LOP3.LUT R2, R2, R27, RZ, 0x3c, !PT ;  /* 0x0000001b02023212 */ /* 0x000fe400078e3cff */
[----:B------:R-:W-:Y:S01]  /*0b50*/  @P3 LOP3.LUT R4, R4, R25, RZ, 0x3c, !PT ;  /* 0x0000001904043212 */ /* 0x000fe200078e3cff */
[----:B------:R-:W4:Y:S01]  /*0b60*/  @P5 LDG.E R27, desc[UR4][R10.64+0x110] ;  /* 0x000110040a1b5981 */ /* 0x000f22000c1e1900 */
[----:B------:R-:W-:-:S03]  /*0b70*/  @P3 LOP3.LUT R5, R5, R24, RZ, 0x3c, !PT ;  /* 0x0000001805053212 */ /* 0x000fc600078e3cff */
[----:B------:R-:W4:Y:S04]  /*0b80*/  @P5 LDG.E R25, desc[UR4][R10.64+0x108] ;  /* 0x000108040a195981 */ /* 0x000f28000c1e1900 */
        /* <DEDUP_REMOVED lines=19> */
[----:B------:R-:W-:-:S05]  /*0cc0*/  VIADD R19, R19, 0x10 ;  /* 0x0000001013137836 */ /* 0x000fca0000000000 */
[----:B------:R-:W-:Y:S02]  /*0cd0*/  ISETP.NE.AND P1, PT, R19, 0x20, PT ;  /* 0x000000201300780c */ /* 0x000fe40003f25270 */
[----:B------:R-:W-:Y:S02]  /*0ce0*/  @P5 LOP3.LUT R3, R3, R18, RZ, 0x3c, !PT ;  /* 0x0000001203035212 */ /* 0x000fe400078e3cff */
[----:B------:R-:W-:Y:S02]  /*0cf0*/  @P6 LOP3.LUT R4, R4, R21, RZ, 0x3c, !PT ;  /* 0x0000001504046212 */ /* 0x000fe400078e3cff */
[----:B---3--:R-:W-:-:S04]  /*0d00*/  @P6 LOP3.LUT R3, R3, R22, RZ, 0x3c, !PT ;  /* 0x0000001603036212 */ /* 0x008fc800078e3cff */
[----:B--2---:R-:W-:Y:S02]  /*0d10*/  @P0 LOP3.LUT R3, R3, R26, RZ, 0x3c, !PT ;  /* 0x0000001a03030212 */ /* 0x004fe400078e3cff */
[----:B----4-:R-:W-:Y:S02]  /*0d20*/  @P6 LOP3.LUT R2, R2, R23, RZ, 0x3c, !PT ;  /* 0x0000001702026212 */ /* 0x010fe400078e3cff */
[----:B------:R-:W-:Y:S02]  /*0d30*/  @P6 LOP3.LUT R5, R5, R20, RZ, 0x3c, !PT ;  /* 0x0000001405056212 */ /* 0x000fe400078e3cff */
[----:B------:R-:W-:Y:S02]  /*0d40*/  @P0 LOP3.LUT R2, R2, R27, RZ, 0x3c, !PT ;  /* 0x0000001b02020212 */ /* 0x000fe400078e3cff */
[----:B------:R-:W-:Y:S02]  /*0d50*/  @P0 LOP3.LUT R4, R4, R25, RZ, 0x3c, !PT ;  /* 0x0000001904040212 */ /* 0x000fe400078e3cff */
[----:B------:R-:W-:Y:S01]  /*0d60*/  @P0 LOP3.LUT R5, R5, R24, RZ, 0x3c, !PT ;  /* 0x0000001805050212 */ /* 0x000fe200078e3cff */
[----:B------:R-:W-:Y:S06]  /*0d70*/  @P1 BRA `(.L_x_6) ;  /* 0xfffffff400481947 */ /* 0x000fec000383ffff */
[----:B------:R-:W-:-:S05]  /*0d80*/  VIADD R17, R17, 0x1 ;  /* 0x0000000111117836 */ /* 0x000fca0000000000 */
[----:B------:R-:W-:-:S13]  /*0d90*/  ISETP.NE.AND P0, PT, R17, 0x5, PT ;  /* 0x000000051100780c */ /* 0x000fda0003f05270 */
[----:B------:R-:W-:Y:S05]  /*0da0*/  @P0 BRA `(.L_x_7) ;  /* 0xfffffff400300947 */ /* 0x000fea000383ffff */
[----:B------:R1:W-:Y:S01]  /*0db0*/  STG.E.64 desc[UR4][R6.64+0x8], R4 ;  /* 0x0000080406007986 */ /* 0x0003e2000c101b04 */
[----:B------:R-:W-:Y:S01]  /*0dc0*/  VIADD R14, R14, 0x1 ;  /* 0x000000010e0e7836 */ /* 0x000fe20000000000 */
[----:B------:R-:W-:Y:S02]  /*0dd0*/  LOP3.LUT R11, R13, 0x3, RZ, 0xc0, !PT ;  /* 0x000000030d0b7812 */ /* 0x000fe400078ec0ff */
[----:B------:R1:W-:Y:S02]  /*0de0*/  STG.E.64 desc[UR4][R6.64+0x10], R2 ;  /* 0x0000100206007986 */ /* 0x0003e4000c101b04 */
[----:B------:R-:W-:Y:S02]  /*0df0*/  ISETP.GE.U32.AND P0, PT, R14, R11, PT ;  /* 0x0000000b0e00720c */ /* 0x000fe40003f06070 */
[----:B------:R1:W-:Y:S11]  /*0e00*/  STG.E desc[UR4][R6.64+0x4], R15 ;  /* 0x0000040f06007986 */ /* 0x0003f6000c101904 */
[----:B------:R-:W-:Y:S05]  /*0e10*/  @!P0 BRA `(.L_x_8) ;  /* 0xfffffff400048947 */ /* 0x000fea000383ffff */
.L_x_5:
[----:B------:R-:W-:Y:S05]  /*0e20*/  BSYNC.RECONVERGENT B1 ;  /* 0x0000000000017941 */ /* 0x000fea0003800200 */
.L_x_4:
[C---:B------:R-:W-:Y:S01]  /*0e30*/  ISETP.GT.U32.AND P0, PT, R13.reuse, 0x3, PT ;  /* 0x000000030d00780c */ /* 0x040fe20003f04070 */
[----:B------:R-:W-:Y:S01]  /*0e40*/  VIADD R12, R12, 0x1 ;  /* 0x000000010c0c7836 */ /* 0x000fe20000000000 */
[--C-:B------:R-:W-:Y:S02]  /*0e50*/  SHF.R.U64 R13, R13, 0x2, R0.reuse ;  /* 0x000000020d0d7819 */ /* 0x100fe40000001200 */
[----:B------:R-:W-:Y:S02]  /*0e60*/  ISETP.GT.U32.AND.EX P0, PT, R0, RZ, PT, P0 ;  /* 0x000000ff0000720c */ /* 0x000fe40003f04100 */
[----:B------:R-:W-:-:S11]  /*0e70*/  SHF.R.U32.HI R0, RZ, 0x2, R0 ;  /* 0x00000002ff007819 */ /* 0x000fd60000011600 */
[----:B------:R-:W-:Y:S05]  /*0e80*/  @P0 BRA `(.L_x_9) ;  /* 0xfffffff000c80947 */ /* 0x000fea000383ffff */
.L_x_3:
[----:B------:R-:W-:Y:S05]  /*0e90*/  BSYNC.RECONVERGENT B0 ;  /* 0x0000000000007941 */ /* 0x000fea0003800200 */
.L_x_2:
[----:B------:R-:W-:Y:S04]  /*0ea0*/  STG.E.64 desc[UR4][R6.64+0x18], RZ ;  /* 0x000018ff06007986 */ /* 0x000fe8000c101b04 */
[----:B------:R-:W-:Y:S04]  /*0eb0*/  STG.E desc[UR4][R6.64+0x20], RZ ;  /* 0x000020ff06007986 */ /* 0x000fe8000c101904 */
[----:B------:R-:W-:Y:S01]  /*0ec0*/  STG.E.64 desc[UR4][R6.64+0x28], RZ ;  /* 0x000028ff06007986 */ /* 0x000fe2000c101b04 */
[----:B------:R-:W-:Y:S05]  /*0ed0*/  EXIT ;  /* 0x000000000000794d */ /* 0x000fea0003800000 */
.L_x_10:
        /* <DEDUP_REMOVED lines=10> */
.L_x_16:


//--------------------- .text._Z13sum_reductionPiS_ --------------------------
	.section	.text._Z13sum_reductionPiS_,"ax",@progbits
	.align	128
        .global         _Z13sum_reductionPiS_
        .type           _Z13sum_reductionPiS_,@function
        .size           _Z13sum_reductionPiS_,(.L_x_17 - _Z13sum_reductionPiS_)
        .other          _Z13sum_reductionPiS_,@"STO_CUDA_ENTRY STV_DEFAULT"
_Z13sum_reductionPiS_:
.text._Z13sum_reductionPiS_:
[----:B------:R-:W0:Y:S01]  /*0000*/  LDC R1, c[0x0][0x37c] ;  /* 0x0000df00ff017b82 */ /* 0x000e220000000800 */
[----:B------:R-:W1:Y:S01]  /*0010*/  S2R R11, SR_CTAID.X ;  /* 0x00000000000b7919 */ /* 0x000e620000002500 */
[----:B------:R-:W2:Y:S06]  /*0020*/  LDCU UR9, c[0x0][0x2fc] ;  /* 0x00005f80ff0977ac */ /* 0x000eac0008000800 */
[----:B------:R-:W3:Y:S01]  /*0030*/  LDC.64 R4, c[0x0][0x380] ;  /* 0x0000e000ff047b82 */ /* 0x000ee20000000a00 */
[----:B0-----:R-:W-:Y:S01]  /*0040*/  VIADD R1, R1, 0xfffffff8 ;  /* 0xfffffff801017836 */ /* 0x001fe20000000000 */
[----:B------:R-:W0:Y:S01]  /*0050*/  S2R R13, SR_TID.X ;  /* 0x00000000000d7919 */ /* 0x000e220000002100 */
[----:B------:R-:W1:Y:S01]  /*0060*/  LDCU UR10, c[0x0][0x360] ;  /* 0x00006c00ff0a77ac */ /* 0x000e620008000800 */
[----:B------:R-:W4:Y:S01]  /*0070*/  LDCU.64 UR6, c[0x0][0x358] ;  /* 0x00006b00ff0677ac */ /* 0x000f220008000a00 */
[----:B-1----:R-:W-:-:S04]  /*0080*/  IMAD R0, R11, UR10, RZ ;  /* 0x0000000a0b007c24 */ /* 0x002fc8000f8e02ff */
[----:B0-----:R-:W-:-:S05]  /*0090*/  IMAD R3, R0, 0x2, R13 ;  /* 0x0000000200037824 */ /* 0x001fca00078e020d */
[C---:B------:R-:W-:Y:S01]  /*00a0*/  IADD3 R7, PT, PT, R3.reuse, UR10, RZ ;  /* 0x0000000a03077c10 */ /* 0x040fe2000fffe0ff */
[----:B---3--:R-:W-:-:S04]  /*00b0*/  IMAD.WIDE R2, R3, 0x4, R4 ;  /* 0x0000000403027825 */ /* 0x008fc800078e0204 */
[----:B------:R-:W-:Y:S02]  /*00c0*/  IMAD.WIDE.U32 R4, R7, 0x4, R4 ;  /* 0x0000000407047825 */ /* 0x000fe400078e0004 */
[----:B----4-:R-:W3:Y:S04]  /*00d0*/  LDG.E R2, desc[UR6][R2.64] ;  /* 0x0000000602027981 */ /* 0x010ee8000c1e1900 */
[----:B------:R-:W3:Y:S01]  /*00e0*/  LDG.E R5, desc[UR6][R4.64] ;  /* 0x0000000604057981 */ /* 0x000ee2000c1e1900 */
[----:B------:R-:W0:Y:S01]  /*00f0*/  S2UR UR5, SR_CgaCtaId ;  /* 0x00000000000579c3 */ /* 0x000e220000008800 */
[----:B------:R-:W-:Y:S01]  /*0100*/  UMOV UR4, 0x400 ;  /* 0x0000040000047882 */ /* 0x000fe20000000000 */
[----:B------:R-:W1:Y:S01]  /*0110*/  LDCU UR8, c[0x0][0x2f8] ;  /* 0x00005f00ff0877ac */ /* 0x000e620008000800 */
[----:B------:R-:W-:Y:S01]  /*0120*/  ISETP.NE.AND P0, PT, R13, RZ, PT ;  /* 0x000000ff0d00720c */ /* 0x000fe20003f05270 */
[----:B------:R-:W-:Y:S01]  /*0130*/  UISETP.GE.U32.AND UP0, UPT, UR10, 0x2, UPT ;  /* 0x000000020a00788c */ /* 0x000fe2000bf06070 */
[----:B-1----:R-:W-:Y:S01]  /*0140*/  IADD3 R6, P1, PT, R1, UR8, RZ ;  /* 0x0000000801067c10 */ /* 0x002fe2000ff3e0ff */
[----:B0-----:R-:W-:-:S03]  /*0150*/  ULEA UR4, UR5, UR4, 0x18 ;  /* 0x0000000405047291 */ /* 0x001fc6000f8ec0ff */
[----:B--2---:R-:W-:-:S03]  /*0160*/  IADD3.X R7, PT, PT, RZ, UR9, RZ, P1, !PT ;  /* 0x00000009ff077c10 */ /* 0x004fc60008ffe4ff */
[----:B------:R-:W-:Y:S01]  /*0170*/  LEA R9, R13, UR4, 0x2 ;  /* 0x000000040d097c11 */ /* 0x000fe2000f8e10ff */
[----:B---3--:R-:W-:-:S05]  /*0180*/  IMAD.IADD R0, R2, 0x1, R5 ;  /* 0x0000000102007824 */ /* 0x008fca00078e0205 */
[----:B------:R0:W-:Y:S01]  /*0190*/  STS [R9], R0 ;  /* 0x0000000009007388 */ /* 0x0001e20000000800 */
[----:B------:R-:W-:Y:S06]  /*01a0*/  BAR.SYNC.DEFER_BLOCKING 0x0 ;  /* 0x0000000000007b1d */ /* 0x000fec0000010000 */
[----:B------:R-:W-:Y:S05]  /*01b0*/  BRA.U !UP0, `(.L_x_11) ;  /* 0x0000000108307547 */ /* 0x000fea000b800000 */
[----:B0-----:R-:W-:-:S07]  /*01c0*/  IMAD.U32 R0, RZ, RZ, UR10 ;  /* 0x0000000aff007e24 */ /* 0x001fce000f8e00ff */
.L_x_12:
[----:B------:R-:W-:-:S04]  /*01d0*/  SHF.R.U32.HI R8, RZ, 0x1, R0 ;  /* 0x00000001ff087819 */ /* 0x000fc80000011600 */
[----:B------:R-:W-:-:S13]  /*01e0*/  ISETP.GE.U32.AND P1, PT, R13, R8, PT ;  /* 0x000000080d00720c */ /* 0x000fda0003f26070 */
[----:B------:R-:W-:Y:S01]  /*01f0*/  @!P1 LEA R2, R8, R9, 0x2 ;  /* 0x0000000908029211 */ /* 0x000fe200078e10ff */
[----:B------:R-:W-:Y:S05]  /*0200*/  @!P1 LDS R3, [R9] ;  /* 0x0000000009039984 */ /* 0x000fea0000000800 */
[----:B------:R-:W0:Y:S02]  /*0210*/  @!P1 LDS R2, [R2] ;  /* 0x0000000002029984 */ /* 0x000e240000000800 */
[----:B0-----:R-:W-:-:S05]  /*0220*/  @!P1 IMAD.IADD R4, R2, 0x1, R3 ;  /* 0x0000000102049824 */ /* 0x001fca00078e0203 */
[----:B------:R1:W-:Y:S01]  /*0230*/  @!P1 STS [R9], R4 ;  /* 0x0000000409009388 */ /* 0x0003e20000000800 */
[----:B------:R-:W-:Y:S01]  /*0240*/  BAR.SYNC.DEFER_BLOCKING 0x0 ;  /* 0x0000000000007b1d */ /* 0x000fe20000010000 */
[----:B------:R-:W-:Y:S02]  /*0250*/  ISETP.GT.U32.AND P1, PT, R0, 0x3, PT ;  /* 0x000000030000780c */ /* 0x000fe40003f24070 */
[----:B------:R-:W-:-:S11]  /*0260*/  MOV R0, R8 ;  /* 0x0000000800007202 */ /* 0x000fd60000000f00 */
[----:B-1----:R-:W-:Y:S05]  /*0270*/  @P1 BRA `(.L_x_12) ;  /* 0xfffffffc00d41947 */ /* 0x002fea000383ffff */
.L_x_11:
[----:B------:R-:W-:Y:S05]  /*0280*/  @P0 EXIT ;  /* 0x000000000000094d */ /* 0x000fea0003800000 */
[----:B------:R-:W1:Y:S01]  /*0290*/  S2UR UR5, SR_CgaCtaId ;  /* 0x00000000000579c3 */ /* 0x000e620000008800 */
[----:B------:R-:W-:Y:S01]  /*02a0*/  UMOV UR4, 0x400 ;  /* 0x0000040000047882 */ /* 0x000fe20000000000 */
[----:B------:R-:W-:-:S06]  /*02b0*/  MOV R8, 0x0 ;  /* 0x0000000000087802 */ /* 0x000fcc0000000f00 */
[----:B------:R-:W2:Y:S08]  /*02c0*/  LDC.64 R2, c[0x0][0x388] ;  /* 0x0000e200ff027b82 */ /* 0x000eb00000000a00 */
[----:B0-----:R-:W0:Y:S01]  /*02d0*/  LDC.64 R8, c[0x4][R8] ;  /* 0x0100000008087b82 */ /* 0x001e220000000a00 */
[----:B-1----:R-:W-:Y:S01]  /*02e0*/  ULEA UR4, UR5, UR4, 0x18 ;  /* 0x0000000405047291 */ /* 0x002fe2000f8ec0ff */
[----:B--2---:R-:W-:-:S08]  /*02f0*/  IMAD.WIDE.U32 R2, R11, 0x4, R2 ;  /* 0x000000040b027825 */ /* 0x004fd000078e0002 */
[----:B------:R-:W1:Y:S02]  /*0300*/  LDS R0, [UR4] ;  /* 0x00000004ff007984 */ /* 0x000e640008000800 */
[----:B------:R-:W2:Y:S02]  /*0310*/  LDCU.64 UR4, c[0x4][0x48] ;  /* 0x01000900ff0477ac */ /* 0x000ea40008000a00 */
[----:B--2---:R-:W-:Y:S01]  /*0320*/  IMAD.U32 R4, RZ, RZ, UR4 ;  /* 0x00000004ff047e24 */ /* 0x004fe2000f8e00ff */
[----:B------:R-:W-:Y:S01]  /*0330*/  MOV R5, UR5 ;  /* 0x0000000500057c02 */ /* 0x000fe20008000f00 */
[----:B-1----:R1:W-:Y:S04]  /*0340*/  STG.E desc[UR6][R2.64], R0 ;  /* 0x0000000002007986 */ /* 0x0023e8000c101906 */
[----:B0-----:R1:W-:Y:S02]  /*0350*/  STL [R1], R0 ;  /* 0x0000000001007387 */ /* 0x0013e40000100800 */
[----:B------:R-:W-:-:S07]  /*0360*/  LEPC R20, `(.L_x_13) ;  /* 0x000000001014794e */ /* 0x000fce0000000000 */
[----:B-1----:R-:W-:Y:S05]  /*0370*/  CALL.ABS.NOINC R8 ;  /* 0x0000000008007343 */ /* 0x002fea0003c00000 */
.L_x_13:
[----:B------:R-:W-:Y:S05]  /*0380*/  EXIT ;  /* 0x000000000000794d */ /* 0x000fea0003800000 */
.L_x_14:
        /* <DEDUP_REMOVED lines=15> */
.L_x_17:


//--------------------- .nv.global.init           --------------------------
	.section	.nv.global.init,"aw",@progbits
	.align	4
.nv.global.init:
	.type		mrg32k3aM1SubSeq,@object
	.size		mrg32k3aM1SubSeq,(mrg32k3aM2SubSeq - mrg32k3aM1SubSeq)
mrg32k3aM1SubSeq:
        /*0000*/ 	.byte	0x0b, 0xcc, 0xee, 0x04, 0x73, 0x29, 0x8b, 0x6f, 0xf6, 0x53, 0x03, 0xf6, 0x23, 0xf6, 0xea, 0xda
        /* <DEDUP_REMOVED lines=125> */
	.type		mrg32k3aM2SubSeq,@object
	.size		mrg32k3aM2SubSeq,(mrg32k3aM1 - mrg32k3aM2SubSeq)
mrg32k3aM2SubSeq:
        /* <DEDUP_REMOVED lines=126> */
	.type		mrg32k3aM1,@object
	.size		mrg32k3aM1,(mrg32k3aM1Seq - mrg32k3aM1)
mrg32k3aM1:
        /* <DEDUP_REMOVED lines=144> */
	.type		mrg32k3aM1Seq,@object
	.size		mrg32k3aM1Seq,(mrg32k3aM2 - mrg32k3aM1Seq)
mrg32k3aM1Seq:
        /* <DEDUP_REMOVED lines=144> */
	.type		mrg32k3aM2,@object
	.size		mrg32k3aM2,(mrg32k3aM2Seq - mrg32k3aM2)
mrg32k3aM2:
        /* <DEDUP_REMOVED lines=144> */
	.type		mrg32k3aM2Seq,@object
	.size		mrg32k3aM2Seq,(precalc_xorwow_matrix - mrg32k3aM2Seq)
mrg32k3aM2Seq:
        /* <DEDUP_REMOVED lines=144> */
	.type		precalc_xorwow_matrix,@object
	.size		precalc_xorwow_matrix,(precalc_xorwow_offset_matrix - precalc_xorwow_matrix)
precalc_xorwow_matrix:
        /* <DEDUP_REMOVED lines=6400> */
	.type		precalc_xorwow_offset_matrix,@object
	.size		precalc_xorwow_offset_matrix,($str$1 - precalc_xorwow_offset_matrix)
precalc_xorwow_offset_matrix:
        /* <DEDUP_REMOVED lines=6400> */
	.type		$str$1,@object
	.size		$str$1,($str - $str$1)
$str$1:
        /*353c0*/ 	.byte	0x25, 0x2e, 0x31, 0x66, 0x0a, 0x00
	.type		$str,@object
	.size		$str,(.L_9 - $str)
$str:
        /*353c6*/ 	.byte	0x72, 0x65, 0x73, 0x75, 0x6c, 0x74, 0x3a, 0x20, 0x25, 0x64, 0x0a, 0x00
.L_9:


//--------------------- .nv.shared.reserved.0     --------------------------
	.section	.nv.shared.reserved.0,"aw",@nobits
	.weak		__nv_reservedSMEM_offset_0_alias
	.size		__nv_reservedSMEM_offset_0_alias, 0, 64
	.other		__nv_reservedSMEM_offset_0_alias,@"STO_CUDA_RESERVED_SHARED STV_DEFAULT"
__nv_reservedSMEM_offset_0_alias:
	.zero		0
	.zero		64


//--------------------- .nv.shared._Z13sum_reductionPiS_ --------------------------
	.section	.nv.shared._Z13sum_reductionPiS_,"aw",@nobits
	.sectionflags	@""
	.align	4
.nv.shared._Z13sum_reductionPiS_:
	.zero		2048


//--------------------- .nv.constant0._Z11uniformRandP17curandStateXORWOWPf --------------------------
	.section	.nv.constant0._Z11uniformRandP17curandStateXORWOWPf,"a",@progbits
	.sectionflags	@""
	.align	4
.nv.constant0._Z11uniformRandP17curandStateXORWOWPf:
	.zero		912


//--------------------- .nv.constant0._Z10initCurandP17curandStateXORWOWm --------------------------
	.section	.nv.constant0._Z10initCurandP17curandStateXORWOWm,"a",@progbits
	.sectionflags	@""
	.align	4
.nv.constant0._Z10initCurandP17curandStateXORWOWm:
	.zero		912


//--------------------- .nv.constant0._Z13sum_reductionPiS_ --------------------------
	.section	.nv.constant0._Z13sum_reductionPiS_,"a",@progbits
	.sectionflags	@""
	.align	4
.nv.constant0._Z13sum_reductionPiS_:
	.zero		912


//--------------------- SYMBOLS --------------------------

	.type		.nv.reservedSmem.offset0,@object
	.size		.nv.reservedSmem.offset0,0x4
	.type		.nv.reservedSmem.cap,@object
	.size		.nv.reservedSmem.cap,0x4
	.type		vprintf,@function
